//
// Generated by NVIDIA NVVM Compiler
//
// Compiler Build ID: CL-36424714
// Cuda compilation tools, release 13.0, V13.0.88
// Based on NVVM 20.0.0
//

.version 9.0
.target sm_100
.address_size 64

	// .globl	_Z12PDH_baselineP10hist_entryP8atomdescd
.extern .func  (.param .b32 func_retval0) vprintf
(
	.param .b64 vprintf_param_0,
	.param .b64 vprintf_param_1
)
;
.global .align 4 .b8 precalc_xorwow_matrix[102400];
.global .align 4 .b8 precalc_xorwow_offset_matrix[102400];
.global .align 4 .b8 mrg32k3aM1[2304];
.global .align 4 .b8 mrg32k3aM2[2304];
.global .align 4 .b8 mrg32k3aM1SubSeq[2016];
.global .align 4 .b8 mrg32k3aM2SubSeq[2016];
.global .align 4 .b8 mrg32k3aM1Seq[2304];
.global .align 4 .b8 mrg32k3aM2Seq[2304];
.const .align 8 .b8 __cr_lgamma_table[72];
.global .align 1 .b8 $str[7] = {105, 58, 32, 37, 100, 10};
.global .align 1 .b8 $str$1[7] = {106, 58, 32, 37, 100, 10};

.visible .entry _Z12PDH_baselineP10hist_entryP8atomdescd(
	.param .u64 .ptr .align 1 _Z12PDH_baselineP10hist_entryP8atomdescd_param_0,
	.param .u64 .ptr .align 1 _Z12PDH_baselineP10hist_entryP8atomdescd_param_1,
	.param .f64 _Z12PDH_baselineP10hist_entryP8atomdescd_param_2
)
{
	.local .align 8 .b8 	__local_depot0[8];
	.reg .b64 	%SP;
	.reg .b64 	%SPL;
	.reg .pred 	%p<2>;
	.reg .b32 	%r<14>;
	.reg .b64 	%rd<19>;
	.reg .b64 	%fd<16>;

	mov.u64 	%SPL, __local_depot0;
	cvta.local.u64 	%SP, %SPL;
	ld.param.u64 	%rd1, [_Z12PDH_baselineP10hist_entryP8atomdescd_param_0];
	ld.param.u64 	%rd2, [_Z12PDH_baselineP10hist_entryP8atomdescd_param_1];
	ld.param.f64 	%fd1, [_Z12PDH_baselineP10hist_entryP8atomdescd_param_2];
	add.u64 	%rd3, %SP, 0;
	add.u64 	%rd4, %SPL, 0;
	mov.u32 	%r3, %ctaid.x;
	mov.u32 	%r4, %ntid.x;
	mov.u32 	%r5, %tid.x;
	mad.lo.s32 	%r1, %r3, %r4, %r5;
	mov.u32 	%r6, %ctaid.y;
	mov.u32 	%r7, %ntid.y;
	mov.u32 	%r8, %tid.y;
	mad.lo.s32 	%r2, %r6, %r7, %r8;
	st.local.u32 	[%rd4], %r1;
	mov.u64 	%rd5, $str;
	cvta.global.u64 	%rd6, %rd5;
	{ // callseq 0, 0
	.param .b64 param0;
	st.param.b64 	[param0], %rd6;
	.param .b64 param1;
	st.param.b64 	[param1], %rd3;
	.param .b32 retval0;
	call.uni (retval0), 
	vprintf, 
	(
	param0, 
	param1
	);
	ld.param.b32 	%r9, [retval0];
	} // callseq 0
	st.local.u32 	[%rd4], %r2;
	mov.u64 	%rd7, $str$1;
	cvta.global.u64 	%rd8, %rd7;
	{ // callseq 1, 0
	.param .b64 param0;
	st.param.b64 	[param0], %rd8;
	.param .b64 param1;
	st.param.b64 	[param1], %rd3;
	.param .b32 retval0;
	call.uni (retval0), 
	vprintf, 
	(
	param0, 
	param1
	);
	ld.param.b32 	%r11, [retval0];
	} // callseq 1
	setp.ge.s32 	%p1, %r1, %r2;
	@%p1 bra 	$L__BB0_2;
	cvta.to.global.u64 	%rd9, %rd2;
	cvta.to.global.u64 	%rd10, %rd1;
	mul.wide.s32 	%rd11, %r1, 24;
	add.s64 	%rd12, %rd9, %rd11;
	ld.global.f64 	%fd2, [%rd12];
	mul.wide.u32 	%rd13, %r2, 24;
	add.s64 	%rd14, %rd9, %rd13;
	ld.global.f64 	%fd3, [%rd14];
	ld.global.f64 	%fd4, [%rd12+8];
	ld.global.f64 	%fd5, [%rd14+8];
	ld.global.f64 	%fd6, [%rd12+16];
	ld.global.f64 	%fd7, [%rd14+16];
	sub.f64 	%fd8, %fd2, %fd3;
	sub.f64 	%fd9, %fd4, %fd5;
	mul.f64 	%fd10, %fd9, %fd9;
	fma.rn.f64 	%fd11, %fd8, %fd8, %fd10;
	sub.f64 	%fd12, %fd6, %fd7;
	fma.rn.f64 	%fd13, %fd12, %fd12, %fd11;
	sqrt.rn.f64 	%fd14, %fd13;
	div.rn.f64 	%fd15, %fd14, %fd1;
	cvt.rzi.s32.f64 	%r13, %fd15;
	mul.wide.s32 	%rd15, %r13, 8;
	add.s64 	%rd16, %rd10, %rd15;
	ld.global.u64 	%rd17, [%rd16];
	add.s64 	%rd18, %rd17, 1;
	st.global.u64 	[%rd16], %rd18;
	bar.sync 	0;
$L__BB0_2:
	ret;

}
	// .globl	_Z13generate_dataP8atomdescx
.visible .entry _Z13generate_dataP8atomdescx(
	.param .u64 .ptr .align 1 _Z13generate_dataP8atomdescx_param_0,
	.param .u64 _Z13generate_dataP8atomdescx_param_1
)
{
	.local .align 8 .b8 	__local_depot1[48];
	.reg .b64 	%SP;
	.reg .b64 	%SPL;
	.reg .pred 	%p<81>;
	.reg .b32 	%r<1616>;
	.reg .b64 	%rd<44>;
	.reg .b64 	%fd<10>;

	mov.u64 	%SPL, __local_depot1;
	ld.param.u64 	%rd11, [_Z13generate_dataP8atomdescx_param_0];
	add.u64 	%rd1, %SPL, 0;
	mov.u32 	%r709, %tid.x;
	mov.u32 	%r710, %ctaid.x;
	mov.u32 	%r711, %ntid.x;
	mad.lo.s32 	%r712, %r710, %r711, %r709;
	// begin inline asm
	mov.u64 	%rd12, %clock64;
	// end inline asm
	cvt.s64.s32 	%rd2, %r712;
	add.s64 	%rd15, %rd12, %rd2;
	mul.lo.s64 	%rd16, %rd15, 23000;
	cvt.u32.u64 	%r713, %rd16;
	xor.b32  	%r714, %r713, -1429050551;
	mul.lo.s32 	%r715, %r714, 1099087573;
	{ .reg .b32 tmp; mov.b64 {tmp, %r716}, %rd16; }
	xor.b32  	%r717, %r716, -136515619;
	mul.lo.s32 	%r718, %r717, -1703105765;
	add.s32 	%r719, %r715, %r718;
	add.s32 	%r1, %r719, 6615241;
	add.s32 	%r720, %r715, 123456789;
	st.local.v2.u32 	[%rd1], {%r1, %r720};
	xor.b32  	%r721, %r715, 362436069;
	add.s32 	%r722, %r718, 521288629;
	st.local.v2.u32 	[%rd1+8], {%r721, %r722};
	xor.b32  	%r723, %r718, 88675123;
	add.s32 	%r724, %r715, 5783321;
	st.local.v2.u32 	[%rd1+16], {%r723, %r724};
	mov.b32 	%r1247, 0;
	mov.b64 	%rd43, 2147483647;
$L__BB1_1:
	and.b64  	%rd4, %rd43, 3;
	setp.eq.s64 	%p1, %rd4, 0;
	@%p1 bra 	$L__BB1_113;
	mul.wide.u32 	%rd17, %r1247, 3200;
	mov.u64 	%rd18, precalc_xorwow_matrix;
	add.s64 	%rd5, %rd18, %rd17;
	mov.b32 	%r1260, 0;
	mov.u32 	%r1261, %r1260;
	mov.u32 	%r1262, %r1260;
	mov.u32 	%r1263, %r1260;
	mov.u32 	%r1264, %r1260;
	mov.u32 	%r1253, %r1260;
$L__BB1_3:
	mul.wide.u32 	%rd19, %r1253, 4;
	add.s64 	%rd20, %rd1, %rd19;
	ld.local.u32 	%r9, [%rd20+4];
	shl.b32 	%r10, %r1253, 5;
	mov.b32 	%r1259, 0;
$L__BB1_4:
	.pragma "nounroll";
	shr.u32 	%r727, %r9, %r1259;
	and.b32  	%r728, %r727, 1;
	setp.eq.b32 	%p2, %r728, 1;
	not.pred 	%p3, %p2;
	add.s32 	%r729, %r10, %r1259;
	mul.lo.s32 	%r730, %r729, 5;
	mul.wide.u32 	%rd21, %r730, 4;
	add.s64 	%rd6, %rd5, %rd21;
	@%p3 bra 	$L__BB1_6;
	ld.global.u32 	%r731, [%rd6];
	xor.b32  	%r1264, %r1264, %r731;
	ld.global.u32 	%r732, [%rd6+4];
	xor.b32  	%r1263, %r1263, %r732;
	ld.global.u32 	%r733, [%rd6+8];
	xor.b32  	%r1262, %r1262, %r733;
	ld.global.u32 	%r734, [%rd6+12];
	xor.b32  	%r1261, %r1261, %r734;
	ld.global.u32 	%r735, [%rd6+16];
	xor.b32  	%r1260, %r1260, %r735;
$L__BB1_6:
	and.b32  	%r737, %r727, 2;
	setp.eq.s32 	%p4, %r737, 0;
	@%p4 bra 	$L__BB1_8;
	ld.global.u32 	%r738, [%rd6+20];
	xor.b32  	%r1264, %r1264, %r738;
	ld.global.u32 	%r739, [%rd6+24];
	xor.b32  	%r1263, %r1263, %r739;
	ld.global.u32 	%r740, [%rd6+28];
	xor.b32  	%r1262, %r1262, %r740;
	ld.global.u32 	%r741, [%rd6+32];
	xor.b32  	%r1261, %r1261, %r741;
	ld.global.u32 	%r742, [%rd6+36];
	xor.b32  	%r1260, %r1260, %r742;
$L__BB1_8:
	and.b32  	%r744, %r727, 4;
	setp.eq.s32 	%p5, %r744, 0;
	@%p5 bra 	$L__BB1_10;
	ld.global.u32 	%r745, [%rd6+40];
	xor.b32  	%r1264, %r1264, %r745;
	ld.global.u32 	%r746, [%rd6+44];
	xor.b32  	%r1263, %r1263, %r746;
	ld.global.u32 	%r747, [%rd6+48];
	xor.b32  	%r1262, %r1262, %r747;
	ld.global.u32 	%r748, [%rd6+52];
	xor.b32  	%r1261, %r1261, %r748;
	ld.global.u32 	%r749, [%rd6+56];
	xor.b32  	%r1260, %r1260, %r749;
$L__BB1_10:
	and.b32  	%r751, %r727, 8;
	setp.eq.s32 	%p6, %r751, 0;
	@%p6 bra 	$L__BB1_12;
	ld.global.u32 	%r752, [%rd6+60];
	xor.b32  	%r1264, %r1264, %r752;
	ld.global.u32 	%r753, [%rd6+64];
	xor.b32  	%r1263, %r1263, %r753;
	ld.global.u32 	%r754, [%rd6+68];
	xor.b32  	%r1262, %r1262, %r754;
	ld.global.u32 	%r755, [%rd6+72];
	xor.b32  	%r1261, %r1261, %r755;
	ld.global.u32 	%r756, [%rd6+76];
	xor.b32  	%r1260, %r1260, %r756;
$L__BB1_12:
	and.b32  	%r758, %r727, 16;
	setp.eq.s32 	%p7, %r758, 0;
	@%p7 bra 	$L__BB1_14;
	ld.global.u32 	%r759, [%rd6+80];
	xor.b32  	%r1264, %r1264, %r759;
	ld.global.u32 	%r760, [%rd6+84];
	xor.b32  	%r1263, %r1263, %r760;
	ld.global.u32 	%r761, [%rd6+88];
	xor.b32  	%r1262, %r1262, %r761;
	ld.global.u32 	%r762, [%rd6+92];
	xor.b32  	%r1261, %r1261, %r762;
	ld.global.u32 	%r763, [%rd6+96];
	xor.b32  	%r1260, %r1260, %r763;
$L__BB1_14:
	and.b32  	%r765, %r727, 32;
	setp.eq.s32 	%p8, %r765, 0;
	@%p8 bra 	$L__BB1_16;
	ld.global.u32 	%r766, [%rd6+100];
	xor.b32  	%r1264, %r1264, %r766;
	ld.global.u32 	%r767, [%rd6+104];
	xor.b32  	%r1263, %r1263, %r767;
	ld.global.u32 	%r768, [%rd6+108];
	xor.b32  	%r1262, %r1262, %r768;
	ld.global.u32 	%r769, [%rd6+112];
	xor.b32  	%r1261, %r1261, %r769;
	ld.global.u32 	%r770, [%rd6+116];
	xor.b32  	%r1260, %r1260, %r770;
$L__BB1_16:
	and.b32  	%r772, %r727, 64;
	setp.eq.s32 	%p9, %r772, 0;
	@%p9 bra 	$L__BB1_18;
	ld.global.u32 	%r773, [%rd6+120];
	xor.b32  	%r1264, %r1264, %r773;
	ld.global.u32 	%r774, [%rd6+124];
	xor.b32  	%r1263, %r1263, %r774;
	ld.global.u32 	%r775, [%rd6+128];
	xor.b32  	%r1262, %r1262, %r775;
	ld.global.u32 	%r776, [%rd6+132];
	xor.b32  	%r1261, %r1261, %r776;
	ld.global.u32 	%r777, [%rd6+136];
	xor.b32  	%r1260, %r1260, %r777;
$L__BB1_18:
	and.b32  	%r779, %r727, 128;
	setp.eq.s32 	%p10, %r779, 0;
	@%p10 bra 	$L__BB1_20;
	ld.global.u32 	%r780, [%rd6+140];
	xor.b32  	%r1264, %r1264, %r780;
	ld.global.u32 	%r781, [%rd6+144];
	xor.b32  	%r1263, %r1263, %r781;
	ld.global.u32 	%r782, [%rd6+148];
	xor.b32  	%r1262, %r1262, %r782;
	ld.global.u32 	%r783, [%rd6+152];
	xor.b32  	%r1261, %r1261, %r783;
	ld.global.u32 	%r784, [%rd6+156];
	xor.b32  	%r1260, %r1260, %r784;
$L__BB1_20:
	and.b32  	%r786, %r727, 256;
	setp.eq.s32 	%p11, %r786, 0;
	@%p11 bra 	$L__BB1_22;
	ld.global.u32 	%r787, [%rd6+160];
	xor.b32  	%r1264, %r1264, %r787;
	ld.global.u32 	%r788, [%rd6+164];
	xor.b32  	%r1263, %r1263, %r788;
	ld.global.u32 	%r789, [%rd6+168];
	xor.b32  	%r1262, %r1262, %r789;
	ld.global.u32 	%r790, [%rd6+172];
	xor.b32  	%r1261, %r1261, %r790;
	ld.global.u32 	%r791, [%rd6+176];
	xor.b32  	%r1260, %r1260, %r791;
$L__BB1_22:
	and.b32  	%r793, %r727, 512;
	setp.eq.s32 	%p12, %r793, 0;
	@%p12 bra 	$L__BB1_24;
	ld.global.u32 	%r794, [%rd6+180];
	xor.b32  	%r1264, %r1264, %r794;
	ld.global.u32 	%r795, [%rd6+184];
	xor.b32  	%r1263, %r1263, %r795;
	ld.global.u32 	%r796, [%rd6+188];
	xor.b32  	%r1262, %r1262, %r796;
	ld.global.u32 	%r797, [%rd6+192];
	xor.b32  	%r1261, %r1261, %r797;
	ld.global.u32 	%r798, [%rd6+196];
	xor.b32  	%r1260, %r1260, %r798;
$L__BB1_24:
	and.b32  	%r800, %r727, 1024;
	setp.eq.s32 	%p13, %r800, 0;
	@%p13 bra 	$L__BB1_26;
	ld.global.u32 	%r801, [%rd6+200];
	xor.b32  	%r1264, %r1264, %r801;
	ld.global.u32 	%r802, [%rd6+204];
	xor.b32  	%r1263, %r1263, %r802;
	ld.global.u32 	%r803, [%rd6+208];
	xor.b32  	%r1262, %r1262, %r803;
	ld.global.u32 	%r804, [%rd6+212];
	xor.b32  	%r1261, %r1261, %r804;
	ld.global.u32 	%r805, [%rd6+216];
	xor.b32  	%r1260, %r1260, %r805;
$L__BB1_26:
	and.b32  	%r807, %r727, 2048;
	setp.eq.s32 	%p14, %r807, 0;
	@%p14 bra 	$L__BB1_28;
	ld.global.u32 	%r808, [%rd6+220];
	xor.b32  	%r1264, %r1264, %r808;
	ld.global.u32 	%r809, [%rd6+224];
	xor.b32  	%r1263, %r1263, %r809;
	ld.global.u32 	%r810, [%rd6+228];
	xor.b32  	%r1262, %r1262, %r810;
	ld.global.u32 	%r811, [%rd6+232];
	xor.b32  	%r1261, %r1261, %r811;
	ld.global.u32 	%r812, [%rd6+236];
	xor.b32  	%r1260, %r1260, %r812;
$L__BB1_28:
	and.b32  	%r814, %r727, 4096;
	setp.eq.s32 	%p15, %r814, 0;
	@%p15 bra 	$L__BB1_30;
	ld.global.u32 	%r815, [%rd6+240];
	xor.b32  	%r1264, %r1264, %r815;
	ld.global.u32 	%r816, [%rd6+244];
	xor.b32  	%r1263, %r1263, %r816;
	ld.global.u32 	%r817, [%rd6+248];
	xor.b32  	%r1262, %r1262, %r817;
	ld.global.u32 	%r818, [%rd6+252];
	xor.b32  	%r1261, %r1261, %r818;
	ld.global.u32 	%r819, [%rd6+256];
	xor.b32  	%r1260, %r1260, %r819;
$L__BB1_30:
	and.b32  	%r821, %r727, 8192;
	setp.eq.s32 	%p16, %r821, 0;
	@%p16 bra 	$L__BB1_32;
	ld.global.u32 	%r822, [%rd6+260];
	xor.b32  	%r1264, %r1264, %r822;
	ld.global.u32 	%r823, [%rd6+264];
	xor.b32  	%r1263, %r1263, %r823;
	ld.global.u32 	%r824, [%rd6+268];
	xor.b32  	%r1262, %r1262, %r824;
	ld.global.u32 	%r825, [%rd6+272];
	xor.b32  	%r1261, %r1261, %r825;
	ld.global.u32 	%r826, [%rd6+276];
	xor.b32  	%r1260, %r1260, %r826;
$L__BB1_32:
	and.b32  	%r828, %r727, 16384;
	setp.eq.s32 	%p17, %r828, 0;
	@%p17 bra 	$L__BB1_34;
	ld.global.u32 	%r829, [%rd6+280];
	xor.b32  	%r1264, %r1264, %r829;
	ld.global.u32 	%r830, [%rd6+284];
	xor.b32  	%r1263, %r1263, %r830;
	ld.global.u32 	%r831, [%rd6+288];
	xor.b32  	%r1262, %r1262, %r831;
	ld.global.u32 	%r832, [%rd6+292];
	xor.b32  	%r1261, %r1261, %r832;
	ld.global.u32 	%r833, [%rd6+296];
	xor.b32  	%r1260, %r1260, %r833;
$L__BB1_34:
	and.b32  	%r835, %r727, 32768;
	setp.eq.s32 	%p18, %r835, 0;
	@%p18 bra 	$L__BB1_36;
	ld.global.u32 	%r836, [%rd6+300];
	xor.b32  	%r1264, %r1264, %r836;
	ld.global.u32 	%r837, [%rd6+304];
	xor.b32  	%r1263, %r1263, %r837;
	ld.global.u32 	%r838, [%rd6+308];
	xor.b32  	%r1262, %r1262, %r838;
	ld.global.u32 	%r839, [%rd6+312];
	xor.b32  	%r1261, %r1261, %r839;
	ld.global.u32 	%r840, [%rd6+316];
	xor.b32  	%r1260, %r1260, %r840;
$L__BB1_36:
	add.s32 	%r1259, %r1259, 16;
	setp.ne.s32 	%p19, %r1259, 32;
	@%p19 bra 	$L__BB1_4;
	mad.lo.s32 	%r841, %r1253, -31, %r10;
	add.s32 	%r1253, %r841, 1;
	setp.ne.s32 	%p20, %r1253, 5;
	@%p20 bra 	$L__BB1_3;
	st.local.u32 	[%rd1+4], %r1264;
	st.local.v2.u32 	[%rd1+8], {%r1263, %r1262};
	st.local.v2.u32 	[%rd1+16], {%r1261, %r1260};
	setp.eq.s64 	%p21, %rd4, 1;
	@%p21 bra 	$L__BB1_113;
	mov.b32 	%r1352, 0;
	mov.u32 	%r1353, %r1352;
	mov.u32 	%r1354, %r1352;
	mov.u32 	%r1355, %r1352;
	mov.u32 	%r1356, %r1352;
	mov.u32 	%r1345, %r1352;
$L__BB1_40:
	mul.wide.u32 	%rd22, %r1345, 4;
	add.s64 	%rd23, %rd1, %rd22;
	ld.local.u32 	%r185, [%rd23+4];
	shl.b32 	%r186, %r1345, 5;
	mov.b32 	%r1351, 0;
$L__BB1_41:
	.pragma "nounroll";
	shr.u32 	%r844, %r185, %r1351;
	and.b32  	%r845, %r844, 1;
	setp.eq.b32 	%p22, %r845, 1;
	not.pred 	%p23, %p22;
	add.s32 	%r846, %r186, %r1351;
	mul.lo.s32 	%r847, %r846, 5;
	mul.wide.u32 	%rd24, %r847, 4;
	add.s64 	%rd7, %rd5, %rd24;
	@%p23 bra 	$L__BB1_43;
	ld.global.u32 	%r848, [%rd7];
	xor.b32  	%r1356, %r1356, %r848;
	ld.global.u32 	%r849, [%rd7+4];
	xor.b32  	%r1355, %r1355, %r849;
	ld.global.u32 	%r850, [%rd7+8];
	xor.b32  	%r1354, %r1354, %r850;
	ld.global.u32 	%r851, [%rd7+12];
	xor.b32  	%r1353, %r1353, %r851;
	ld.global.u32 	%r852, [%rd7+16];
	xor.b32  	%r1352, %r1352, %r852;
$L__BB1_43:
	and.b32  	%r854, %r844, 2;
	setp.eq.s32 	%p24, %r854, 0;
	@%p24 bra 	$L__BB1_45;
	ld.global.u32 	%r855, [%rd7+20];
	xor.b32  	%r1356, %r1356, %r855;
	ld.global.u32 	%r856, [%rd7+24];
	xor.b32  	%r1355, %r1355, %r856;
	ld.global.u32 	%r857, [%rd7+28];
	xor.b32  	%r1354, %r1354, %r857;
	ld.global.u32 	%r858, [%rd7+32];
	xor.b32  	%r1353, %r1353, %r858;
	ld.global.u32 	%r859, [%rd7+36];
	xor.b32  	%r1352, %r1352, %r859;
$L__BB1_45:
	and.b32  	%r861, %r844, 4;
	setp.eq.s32 	%p25, %r861, 0;
	@%p25 bra 	$L__BB1_47;
	ld.global.u32 	%r862, [%rd7+40];
	xor.b32  	%r1356, %r1356, %r862;
	ld.global.u32 	%r863, [%rd7+44];
	xor.b32  	%r1355, %r1355, %r863;
	ld.global.u32 	%r864, [%rd7+48];
	xor.b32  	%r1354, %r1354, %r864;
	ld.global.u32 	%r865, [%rd7+52];
	xor.b32  	%r1353, %r1353, %r865;
	ld.global.u32 	%r866, [%rd7+56];
	xor.b32  	%r1352, %r1352, %r866;
$L__BB1_47:
	and.b32  	%r868, %r844, 8;
	setp.eq.s32 	%p26, %r868, 0;
	@%p26 bra 	$L__BB1_49;
	ld.global.u32 	%r869, [%rd7+60];
	xor.b32  	%r1356, %r1356, %r869;
	ld.global.u32 	%r870, [%rd7+64];
	xor.b32  	%r1355, %r1355, %r870;
	ld.global.u32 	%r871, [%rd7+68];
	xor.b32  	%r1354, %r1354, %r871;
	ld.global.u32 	%r872, [%rd7+72];
	xor.b32  	%r1353, %r1353, %r872;
	ld.global.u32 	%r873, [%rd7+76];
	xor.b32  	%r1352, %r1352, %r873;
$L__BB1_49:
	and.b32  	%r875, %r844, 16;
	setp.eq.s32 	%p27, %r875, 0;
	@%p27 bra 	$L__BB1_51;
	ld.global.u32 	%r876, [%rd7+80];
	xor.b32  	%r1356, %r1356, %r876;
	ld.global.u32 	%r877, [%rd7+84];
	xor.b32  	%r1355, %r1355, %r877;
	ld.global.u32 	%r878, [%rd7+88];
	xor.b32  	%r1354, %r1354, %r878;
	ld.global.u32 	%r879, [%rd7+92];
	xor.b32  	%r1353, %r1353, %r879;
	ld.global.u32 	%r880, [%rd7+96];
	xor.b32  	%r1352, %r1352, %r880;
$L__BB1_51:
	and.b32  	%r882, %r844, 32;
	setp.eq.s32 	%p28, %r882, 0;
	@%p28 bra 	$L__BB1_53;
	ld.global.u32 	%r883, [%rd7+100];
	xor.b32  	%r1356, %r1356, %r883;
	ld.global.u32 	%r884, [%rd7+104];
	xor.b32  	%r1355, %r1355, %r884;
	ld.global.u32 	%r885, [%rd7+108];
	xor.b32  	%r1354, %r1354, %r885;
	ld.global.u32 	%r886, [%rd7+112];
	xor.b32  	%r1353, %r1353, %r886;
	ld.global.u32 	%r887, [%rd7+116];
	xor.b32  	%r1352, %r1352, %r887;
$L__BB1_53:
	and.b32  	%r889, %r844, 64;
	setp.eq.s32 	%p29, %r889, 0;
	@%p29 bra 	$L__BB1_55;
	ld.global.u32 	%r890, [%rd7+120];
	xor.b32  	%r1356, %r1356, %r890;
	ld.global.u32 	%r891, [%rd7+124];
	xor.b32  	%r1355, %r1355, %r891;
	ld.global.u32 	%r892, [%rd7+128];
	xor.b32  	%r1354, %r1354, %r892;
	ld.global.u32 	%r893, [%rd7+132];
	xor.b32  	%r1353, %r1353, %r893;
	ld.global.u32 	%r894, [%rd7+136];
	xor.b32  	%r1352, %r1352, %r894;
$L__BB1_55:
	and.b32  	%r896, %r844, 128;
	setp.eq.s32 	%p30, %r896, 0;
	@%p30 bra 	$L__BB1_57;
	ld.global.u32 	%r897, [%rd7+140];
	xor.b32  	%r1356, %r1356, %r897;
	ld.global.u32 	%r898, [%rd7+144];
	xor.b32  	%r1355, %r1355, %r898;
	ld.global.u32 	%r899, [%rd7+148];
	xor.b32  	%r1354, %r1354, %r899;
	ld.global.u32 	%r900, [%rd7+152];
	xor.b32  	%r1353, %r1353, %r900;
	ld.global.u32 	%r901, [%rd7+156];
	xor.b32  	%r1352, %r1352, %r901;
$L__BB1_57:
	and.b32  	%r903, %r844, 256;
	setp.eq.s32 	%p31, %r903, 0;
	@%p31 bra 	$L__BB1_59;
	ld.global.u32 	%r904, [%rd7+160];
	xor.b32  	%r1356, %r1356, %r904;
	ld.global.u32 	%r905, [%rd7+164];
	xor.b32  	%r1355, %r1355, %r905;
	ld.global.u32 	%r906, [%rd7+168];
	xor.b32  	%r1354, %r1354, %r906;
	ld.global.u32 	%r907, [%rd7+172];
	xor.b32  	%r1353, %r1353, %r907;
	ld.global.u32 	%r908, [%rd7+176];
	xor.b32  	%r1352, %r1352, %r908;
$L__BB1_59:
	and.b32  	%r910, %r844, 512;
	setp.eq.s32 	%p32, %r910, 0;
	@%p32 bra 	$L__BB1_61;
	ld.global.u32 	%r911, [%rd7+180];
	xor.b32  	%r1356, %r1356, %r911;
	ld.global.u32 	%r912, [%rd7+184];
	xor.b32  	%r1355, %r1355, %r912;
	ld.global.u32 	%r913, [%rd7+188];
	xor.b32  	%r1354, %r1354, %r913;
	ld.global.u32 	%r914, [%rd7+192];
	xor.b32  	%r1353, %r1353, %r914;
	ld.global.u32 	%r915, [%rd7+196];
	xor.b32  	%r1352, %r1352, %r915;
$L__BB1_61:
	and.b32  	%r917, %r844, 1024;
	setp.eq.s32 	%p33, %r917, 0;
	@%p33 bra 	$L__BB1_63;
	ld.global.u32 	%r918, [%rd7+200];
	xor.b32  	%r1356, %r1356, %r918;
	ld.global.u32 	%r919, [%rd7+204];
	xor.b32  	%r1355, %r1355, %r919;
	ld.global.u32 	%r920, [%rd7+208];
	xor.b32  	%r1354, %r1354, %r920;
	ld.global.u32 	%r921, [%rd7+212];
	xor.b32  	%r1353, %r1353, %r921;
	ld.global.u32 	%r922, [%rd7+216];
	xor.b32  	%r1352, %r1352, %r922;
$L__BB1_63:
	and.b32  	%r924, %r844, 2048;
	setp.eq.s32 	%p34, %r924, 0;
	@%p34 bra 	$L__BB1_65;
	ld.global.u32 	%r925, [%rd7+220];
	xor.b32  	%r1356, %r1356, %r925;
	ld.global.u32 	%r926, [%rd7+224];
	xor.b32  	%r1355, %r1355, %r926;
	ld.global.u32 	%r927, [%rd7+228];
	xor.b32  	%r1354, %r1354, %r927;
	ld.global.u32 	%r928, [%rd7+232];
	xor.b32  	%r1353, %r1353, %r928;
	ld.global.u32 	%r929, [%rd7+236];
	xor.b32  	%r1352, %r1352, %r929;
$L__BB1_65:
	and.b32  	%r931, %r844, 4096;
	setp.eq.s32 	%p35, %r931, 0;
	@%p35 bra 	$L__BB1_67;
	ld.global.u32 	%r932, [%rd7+240];
	xor.b32  	%r1356, %r1356, %r932;
	ld.global.u32 	%r933, [%rd7+244];
	xor.b32  	%r1355, %r1355, %r933;
	ld.global.u32 	%r934, [%rd7+248];
	xor.b32  	%r1354, %r1354, %r934;
	ld.global.u32 	%r935, [%rd7+252];
	xor.b32  	%r1353, %r1353, %r935;
	ld.global.u32 	%r936, [%rd7+256];
	xor.b32  	%r1352, %r1352, %r936;
$L__BB1_67:
	and.b32  	%r938, %r844, 8192;
	setp.eq.s32 	%p36, %r938, 0;
	@%p36 bra 	$L__BB1_69;
	ld.global.u32 	%r939, [%rd7+260];
	xor.b32  	%r1356, %r1356, %r939;
	ld.global.u32 	%r940, [%rd7+264];
	xor.b32  	%r1355, %r1355, %r940;
	ld.global.u32 	%r941, [%rd7+268];
	xor.b32  	%r1354, %r1354, %r941;
	ld.global.u32 	%r942, [%rd7+272];
	xor.b32  	%r1353, %r1353, %r942;
	ld.global.u32 	%r943, [%rd7+276];
	xor.b32  	%r1352, %r1352, %r943;
$L__BB1_69:
	and.b32  	%r945, %r844, 16384;
	setp.eq.s32 	%p37, %r945, 0;
	@%p37 bra 	$L__BB1_71;
	ld.global.u32 	%r946, [%rd7+280];
	xor.b32  	%r1356, %r1356, %r946;
	ld.global.u32 	%r947, [%rd7+284];
	xor.b32  	%r1355, %r1355, %r947;
	ld.global.u32 	%r948, [%rd7+288];
	xor.b32  	%r1354, %r1354, %r948;
	ld.global.u32 	%r949, [%rd7+292];
	xor.b32  	%r1353, %r1353, %r949;
	ld.global.u32 	%r950, [%rd7+296];
	xor.b32  	%r1352, %r1352, %r950;
$L__BB1_71:
	and.b32  	%r952, %r844, 32768;
	setp.eq.s32 	%p38, %r952, 0;
	@%p38 bra 	$L__BB1_73;
	ld.global.u32 	%r953, [%rd7+300];
	xor.b32  	%r1356, %r1356, %r953;
	ld.global.u32 	%r954, [%rd7+304];
	xor.b32  	%r1355, %r1355, %r954;
	ld.global.u32 	%r955, [%rd7+308];
	xor.b32  	%r1354, %r1354, %r955;
	ld.global.u32 	%r956, [%rd7+312];
	xor.b32  	%r1353, %r1353, %r956;
	ld.global.u32 	%r957, [%rd7+316];
	xor.b32  	%r1352, %r1352, %r957;
$L__BB1_73:
	add.s32 	%r1351, %r1351, 16;
	setp.ne.s32 	%p39, %r1351, 32;
	@%p39 bra 	$L__BB1_41;
	mad.lo.s32 	%r958, %r1345, -31, %r186;
	add.s32 	%r1345, %r958, 1;
	setp.ne.s32 	%p40, %r1345, 5;
	@%p40 bra 	$L__BB1_40;
	st.local.u32 	[%rd1+4], %r1356;
	st.local.v2.u32 	[%rd1+8], {%r1355, %r1354};
	st.local.v2.u32 	[%rd1+16], {%r1353, %r1352};
	setp.ne.s64 	%p41, %rd4, 3;
	@%p41 bra 	$L__BB1_113;
	mov.b32 	%r1444, 0;
	mov.u32 	%r1445, %r1444;
	mov.u32 	%r1446, %r1444;
	mov.u32 	%r1447, %r1444;
	mov.u32 	%r1448, %r1444;
	mov.u32 	%r1437, %r1444;
$L__BB1_77:
	mul.wide.u32 	%rd25, %r1437, 4;
	add.s64 	%rd26, %rd1, %rd25;
	ld.local.u32 	%r361, [%rd26+4];
	shl.b32 	%r362, %r1437, 5;
	mov.b32 	%r1443, 0;
$L__BB1_78:
	.pragma "nounroll";
	shr.u32 	%r961, %r361, %r1443;
	and.b32  	%r962, %r961, 1;
	setp.eq.b32 	%p42, %r962, 1;
	not.pred 	%p43, %p42;
	add.s32 	%r963, %r362, %r1443;
	mul.lo.s32 	%r964, %r963, 5;
	mul.wide.u32 	%rd27, %r964, 4;
	add.s64 	%rd8, %rd5, %rd27;
	@%p43 bra 	$L__BB1_80;
	ld.global.u32 	%r965, [%rd8];
	xor.b32  	%r1448, %r1448, %r965;
	ld.global.u32 	%r966, [%rd8+4];
	xor.b32  	%r1447, %r1447, %r966;
	ld.global.u32 	%r967, [%rd8+8];
	xor.b32  	%r1446, %r1446, %r967;
	ld.global.u32 	%r968, [%rd8+12];
	xor.b32  	%r1445, %r1445, %r968;
	ld.global.u32 	%r969, [%rd8+16];
	xor.b32  	%r1444, %r1444, %r969;
$L__BB1_80:
	and.b32  	%r971, %r961, 2;
	setp.eq.s32 	%p44, %r971, 0;
	@%p44 bra 	$L__BB1_82;
	ld.global.u32 	%r972, [%rd8+20];
	xor.b32  	%r1448, %r1448, %r972;
	ld.global.u32 	%r973, [%rd8+24];
	xor.b32  	%r1447, %r1447, %r973;
	ld.global.u32 	%r974, [%rd8+28];
	xor.b32  	%r1446, %r1446, %r974;
	ld.global.u32 	%r975, [%rd8+32];
	xor.b32  	%r1445, %r1445, %r975;
	ld.global.u32 	%r976, [%rd8+36];
	xor.b32  	%r1444, %r1444, %r976;
$L__BB1_82:
	and.b32  	%r978, %r961, 4;
	setp.eq.s32 	%p45, %r978, 0;
	@%p45 bra 	$L__BB1_84;
	ld.global.u32 	%r979, [%rd8+40];
	xor.b32  	%r1448, %r1448, %r979;
	ld.global.u32 	%r980, [%rd8+44];
	xor.b32  	%r1447, %r1447, %r980;
	ld.global.u32 	%r981, [%rd8+48];
	xor.b32  	%r1446, %r1446, %r981;
	ld.global.u32 	%r982, [%rd8+52];
	xor.b32  	%r1445, %r1445, %r982;
	ld.global.u32 	%r983, [%rd8+56];
	xor.b32  	%r1444, %r1444, %r983;
$L__BB1_84:
	and.b32  	%r985, %r961, 8;
	setp.eq.s32 	%p46, %r985, 0;
	@%p46 bra 	$L__BB1_86;
	ld.global.u32 	%r986, [%rd8+60];
	xor.b32  	%r1448, %r1448, %r986;
	ld.global.u32 	%r987, [%rd8+64];
	xor.b32  	%r1447, %r1447, %r987;
	ld.global.u32 	%r988, [%rd8+68];
	xor.b32  	%r1446, %r1446, %r988;
	ld.global.u32 	%r989, [%rd8+72];
	xor.b32  	%r1445, %r1445, %r989;
	ld.global.u32 	%r990, [%rd8+76];
	xor.b32  	%r1444, %r1444, %r990;
$L__BB1_86:
	and.b32  	%r992, %r961, 16;
	setp.eq.s32 	%p47, %r992, 0;
	@%p47 bra 	$L__BB1_88;
	ld.global.u32 	%r993, [%rd8+80];
	xor.b32  	%r1448, %r1448, %r993;
	ld.global.u32 	%r994, [%rd8+84];
	xor.b32  	%r1447, %r1447, %r994;
	ld.global.u32 	%r995, [%rd8+88];
	xor.b32  	%r1446, %r1446, %r995;
	ld.global.u32 	%r996, [%rd8+92];
	xor.b32  	%r1445, %r1445, %r996;
	ld.global.u32 	%r997, [%rd8+96];
	xor.b32  	%r1444, %r1444, %r997;
$L__BB1_88:
	and.b32  	%r999, %r961, 32;
	setp.eq.s32 	%p48, %r999, 0;
	@%p48 bra 	$L__BB1_90;
	ld.global.u32 	%r1000, [%rd8+100];
	xor.b32  	%r1448, %r1448, %r1000;
	ld.global.u32 	%r1001, [%rd8+104];
	xor.b32  	%r1447, %r1447, %r1001;
	ld.global.u32 	%r1002, [%rd8+108];
	xor.b32  	%r1446, %r1446, %r1002;
	ld.global.u32 	%r1003, [%rd8+112];
	xor.b32  	%r1445, %r1445, %r1003;
	ld.global.u32 	%r1004, [%rd8+116];
	xor.b32  	%r1444, %r1444, %r1004;
$L__BB1_90:
	and.b32  	%r1006, %r961, 64;
	setp.eq.s32 	%p49, %r1006, 0;
	@%p49 bra 	$L__BB1_92;
	ld.global.u32 	%r1007, [%rd8+120];
	xor.b32  	%r1448, %r1448, %r1007;
	ld.global.u32 	%r1008, [%rd8+124];
	xor.b32  	%r1447, %r1447, %r1008;
	ld.global.u32 	%r1009, [%rd8+128];
	xor.b32  	%r1446, %r1446, %r1009;
	ld.global.u32 	%r1010, [%rd8+132];
	xor.b32  	%r1445, %r1445, %r1010;
	ld.global.u32 	%r1011, [%rd8+136];
	xor.b32  	%r1444, %r1444, %r1011;
$L__BB1_92:
	and.b32  	%r1013, %r961, 128;
	setp.eq.s32 	%p50, %r1013, 0;
	@%p50 bra 	$L__BB1_94;
	ld.global.u32 	%r1014, [%rd8+140];
	xor.b32  	%r1448, %r1448, %r1014;
	ld.global.u32 	%r1015, [%rd8+144];
	xor.b32  	%r1447, %r1447, %r1015;
	ld.global.u32 	%r1016, [%rd8+148];
	xor.b32  	%r1446, %r1446, %r1016;
	ld.global.u32 	%r1017, [%rd8+152];
	xor.b32  	%r1445, %r1445, %r1017;
	ld.global.u32 	%r1018, [%rd8+156];
	xor.b32  	%r1444, %r1444, %r1018;
$L__BB1_94:
	and.b32  	%r1020, %r961, 256;
	setp.eq.s32 	%p51, %r1020, 0;
	@%p51 bra 	$L__BB1_96;
	ld.global.u32 	%r1021, [%rd8+160];
	xor.b32  	%r1448, %r1448, %r1021;
	ld.global.u32 	%r1022, [%rd8+164];
	xor.b32  	%r1447, %r1447, %r1022;
	ld.global.u32 	%r1023, [%rd8+168];
	xor.b32  	%r1446, %r1446, %r1023;
	ld.global.u32 	%r1024, [%rd8+172];
	xor.b32  	%r1445, %r1445, %r1024;
	ld.global.u32 	%r1025, [%rd8+176];
	xor.b32  	%r1444, %r1444, %r1025;
$L__BB1_96:
	and.b32  	%r1027, %r961, 512;
	setp.eq.s32 	%p52, %r1027, 0;
	@%p52 bra 	$L__BB1_98;
	ld.global.u32 	%r1028, [%rd8+180];
	xor.b32  	%r1448, %r1448, %r1028;
	ld.global.u32 	%r1029, [%rd8+184];
	xor.b32  	%r1447, %r1447, %r1029;
	ld.global.u32 	%r1030, [%rd8+188];
	xor.b32  	%r1446, %r1446, %r1030;
	ld.global.u32 	%r1031, [%rd8+192];
	xor.b32  	%r1445, %r1445, %r1031;
	ld.global.u32 	%r1032, [%rd8+196];
	xor.b32  	%r1444, %r1444, %r1032;
$L__BB1_98:
	and.b32  	%r1034, %r961, 1024;
	setp.eq.s32 	%p53, %r1034, 0;
	@%p53 bra 	$L__BB1_100;
	ld.global.u32 	%r1035, [%rd8+200];
	xor.b32  	%r1448, %r1448, %r1035;
	ld.global.u32 	%r1036, [%rd8+204];
	xor.b32  	%r1447, %r1447, %r1036;
	ld.global.u32 	%r1037, [%rd8+208];
	xor.b32  	%r1446, %r1446, %r1037;
	ld.global.u32 	%r1038, [%rd8+212];
	xor.b32  	%r1445, %r1445, %r1038;
	ld.global.u32 	%r1039, [%rd8+216];
	xor.b32  	%r1444, %r1444, %r1039;
$L__BB1_100:
	and.b32  	%r1041, %r961, 2048;
	setp.eq.s32 	%p54, %r1041, 0;
	@%p54 bra 	$L__BB1_102;
	ld.global.u32 	%r1042, [%rd8+220];
	xor.b32  	%r1448, %r1448, %r1042;
	ld.global.u32 	%r1043, [%rd8+224];
	xor.b32  	%r1447, %r1447, %r1043;
	ld.global.u32 	%r1044, [%rd8+228];
	xor.b32  	%r1446, %r1446, %r1044;
	ld.global.u32 	%r1045, [%rd8+232];
	xor.b32  	%r1445, %r1445, %r1045;
	ld.global.u32 	%r1046, [%rd8+236];
	xor.b32  	%r1444, %r1444, %r1046;
$L__BB1_102:
	and.b32  	%r1048, %r961, 4096;
	setp.eq.s32 	%p55, %r1048, 0;
	@%p55 bra 	$L__BB1_104;
	ld.global.u32 	%r1049, [%rd8+240];
	xor.b32  	%r1448, %r1448, %r1049;
	ld.global.u32 	%r1050, [%rd8+244];
	xor.b32  	%r1447, %r1447, %r1050;
	ld.global.u32 	%r1051, [%rd8+248];
	xor.b32  	%r1446, %r1446, %r1051;
	ld.global.u32 	%r1052, [%rd8+252];
	xor.b32  	%r1445, %r1445, %r1052;
	ld.global.u32 	%r1053, [%rd8+256];
	xor.b32  	%r1444, %r1444, %r1053;
$L__BB1_104:
	and.b32  	%r1055, %r961, 8192;
	setp.eq.s32 	%p56, %r1055, 0;
	@%p56 bra 	$L__BB1_106;
	ld.global.u32 	%r1056, [%rd8+260];
	xor.b32  	%r1448, %r1448, %r1056;
	ld.global.u32 	%r1057, [%rd8+264];
	xor.b32  	%r1447, %r1447, %r1057;
	ld.global.u32 	%r1058, [%rd8+268];
	xor.b32  	%r1446, %r1446, %r1058;
	ld.global.u32 	%r1059, [%rd8+272];
	xor.b32  	%r1445, %r1445, %r1059;
	ld.global.u32 	%r1060, [%rd8+276];
	xor.b32  	%r1444, %r1444, %r1060;
$L__BB1_106:
	and.b32  	%r1062, %r961, 16384;
	setp.eq.s32 	%p57, %r1062, 0;
	@%p57 bra 	$L__BB1_108;
	ld.global.u32 	%r1063, [%rd8+280];
	xor.b32  	%r1448, %r1448, %r1063;
	ld.global.u32 	%r1064, [%rd8+284];
	xor.b32  	%r1447, %r1447, %r1064;
	ld.global.u32 	%r1065, [%rd8+288];
	xor.b32  	%r1446, %r1446, %r1065;
	ld.global.u32 	%r1066, [%rd8+292];
	xor.b32  	%r1445, %r1445, %r1066;
	ld.global.u32 	%r1067, [%rd8+296];
	xor.b32  	%r1444, %r1444, %r1067;
$L__BB1_108:
	and.b32  	%r1069, %r961, 32768;
	setp.eq.s32 	%p58, %r1069, 0;
	@%p58 bra 	$L__BB1_110;
	ld.global.u32 	%r1070, [%rd8+300];
	xor.b32  	%r1448, %r1448, %r1070;
	ld.global.u32 	%r1071, [%rd8+304];
	xor.b32  	%r1447, %r1447, %r1071;
	ld.global.u32 	%r1072, [%rd8+308];
	xor.b32  	%r1446, %r1446, %r1072;
	ld.global.u32 	%r1073, [%rd8+312];
	xor.b32  	%r1445, %r1445, %r1073;
	ld.global.u32 	%r1074, [%rd8+316];
	xor.b32  	%r1444, %r1444, %r1074;
$L__BB1_110:
	add.s32 	%r1443, %r1443, 16;
	setp.ne.s32 	%p59, %r1443, 32;
	@%p59 bra 	$L__BB1_78;
	mad.lo.s32 	%r1075, %r1437, -31, %r362;
	add.s32 	%r1437, %r1075, 1;
	setp.ne.s32 	%p60, %r1437, 5;
	@%p60 bra 	$L__BB1_77;
	st.local.u32 	[%rd1+4], %r1448;
	st.local.v2.u32 	[%rd1+8], {%r1447, %r1446};
	st.local.v2.u32 	[%rd1+16], {%r1445, %r1444};
$L__BB1_113:
	shr.u64 	%rd43, %rd43, 2;
	add.s32 	%r1247, %r1247, 1;
	setp.ne.s32 	%p61, %r1247, 16;
	@%p61 bra 	$L__BB1_1;
	mov.b32 	%r1536, 0;
	mov.u64 	%rd31, precalc_xorwow_offset_matrix;
	mov.u32 	%r1537, %r1536;
	mov.u32 	%r1538, %r1536;
	mov.u32 	%r1539, %r1536;
	mov.u32 	%r1540, %r1536;
	mov.u32 	%r1529, %r1536;
$L__BB1_115:
	mul.wide.u32 	%rd28, %r1529, 4;
	add.s64 	%rd29, %rd1, %rd28;
	ld.local.u32 	%r538, [%rd29+4];
	shl.b32 	%r539, %r1529, 5;
	mov.b32 	%r1535, 0;
$L__BB1_116:
	.pragma "nounroll";
	shr.u32 	%r1078, %r538, %r1535;
	and.b32  	%r1079, %r1078, 1;
	setp.eq.b32 	%p62, %r1079, 1;
	not.pred 	%p63, %p62;
	add.s32 	%r1080, %r539, %r1535;
	mul.lo.s32 	%r1081, %r1080, 5;
	mul.wide.u32 	%rd30, %r1081, 4;
	add.s64 	%rd10, %rd31, %rd30;
	@%p63 bra 	$L__BB1_118;
	ld.global.u32 	%r1082, [%rd10];
	xor.b32  	%r1540, %r1540, %r1082;
	ld.global.u32 	%r1083, [%rd10+4];
	xor.b32  	%r1539, %r1539, %r1083;
	ld.global.u32 	%r1084, [%rd10+8];
	xor.b32  	%r1538, %r1538, %r1084;
	ld.global.u32 	%r1085, [%rd10+12];
	xor.b32  	%r1537, %r1537, %r1085;
	ld.global.u32 	%r1086, [%rd10+16];
	xor.b32  	%r1536, %r1536, %r1086;
$L__BB1_118:
	and.b32  	%r1088, %r1078, 2;
	setp.eq.s32 	%p64, %r1088, 0;
	@%p64 bra 	$L__BB1_120;
	ld.global.u32 	%r1089, [%rd10+20];
	xor.b32  	%r1540, %r1540, %r1089;
	ld.global.u32 	%r1090, [%rd10+24];
	xor.b32  	%r1539, %r1539, %r1090;
	ld.global.u32 	%r1091, [%rd10+28];
	xor.b32  	%r1538, %r1538, %r1091;
	ld.global.u32 	%r1092, [%rd10+32];
	xor.b32  	%r1537, %r1537, %r1092;
	ld.global.u32 	%r1093, [%rd10+36];
	xor.b32  	%r1536, %r1536, %r1093;
$L__BB1_120:
	and.b32  	%r1095, %r1078, 4;
	setp.eq.s32 	%p65, %r1095, 0;
	@%p65 bra 	$L__BB1_122;
	ld.global.u32 	%r1096, [%rd10+40];
	xor.b32  	%r1540, %r1540, %r1096;
	ld.global.u32 	%r1097, [%rd10+44];
	xor.b32  	%r1539, %r1539, %r1097;
	ld.global.u32 	%r1098, [%rd10+48];
	xor.b32  	%r1538, %r1538, %r1098;
	ld.global.u32 	%r1099, [%rd10+52];
	xor.b32  	%r1537, %r1537, %r1099;
	ld.global.u32 	%r1100, [%rd10+56];
	xor.b32  	%r1536, %r1536, %r1100;
$L__BB1_122:
	and.b32  	%r1102, %r1078, 8;
	setp.eq.s32 	%p66, %r1102, 0;
	@%p66 bra 	$L__BB1_124;
	ld.global.u32 	%r1103, [%rd10+60];
	xor.b32  	%r1540, %r1540, %r1103;
	ld.global.u32 	%r1104, [%rd10+64];
	xor.b32  	%r1539, %r1539, %r1104;
	ld.global.u32 	%r1105, [%rd10+68];
	xor.b32  	%r1538, %r1538, %r1105;
	ld.global.u32 	%r1106, [%rd10+72];
	xor.b32  	%r1537, %r1537, %r1106;
	ld.global.u32 	%r1107, [%rd10+76];
	xor.b32  	%r1536, %r1536, %r1107;
$L__BB1_124:
	and.b32  	%r1109, %r1078, 16;
	setp.eq.s32 	%p67, %r1109, 0;
	@%p67 bra 	$L__BB1_126;
	ld.global.u32 	%r1110, [%rd10+80];
	xor.b32  	%r1540, %r1540, %r1110;
	ld.global.u32 	%r1111, [%rd10+84];
	xor.b32  	%r1539, %r1539, %r1111;
	ld.global.u32 	%r1112, [%rd10+88];
	xor.b32  	%r1538, %r1538, %r1112;
	ld.global.u32 	%r1113, [%rd10+92];
	xor.b32  	%r1537, %r1537, %r1113;
	ld.global.u32 	%r1114, [%rd10+96];
	xor.b32  	%r1536, %r1536, %r1114;
$L__BB1_126:
	and.b32  	%r1116, %r1078, 32;
	setp.eq.s32 	%p68, %r1116, 0;
	@%p68 bra 	$L__BB1_128;
	ld.global.u32 	%r1117, [%rd10+100];
	xor.b32  	%r1540, %r1540, %r1117;
	ld.global.u32 	%r1118, [%rd10+104];
	xor.b32  	%r1539, %r1539, %r1118;
	ld.global.u32 	%r1119, [%rd10+108];
	xor.b32  	%r1538, %r1538, %r1119;
	ld.global.u32 	%r1120, [%rd10+112];
	xor.b32  	%r1537, %r1537, %r1120;
	ld.global.u32 	%r1121, [%rd10+116];
	xor.b32  	%r1536, %r1536, %r1121;
$L__BB1_128:
	and.b32  	%r1123, %r1078, 64;
	setp.eq.s32 	%p69, %r1123, 0;
	@%p69 bra 	$L__BB1_130;
	ld.global.u32 	%r1124, [%rd10+120];
	xor.b32  	%r1540, %r1540, %r1124;
	ld.global.u32 	%r1125, [%rd10+124];
	xor.b32  	%r1539, %r1539, %r1125;
	ld.global.u32 	%r1126, [%rd10+128];
	xor.b32  	%r1538, %r1538, %r1126;
	ld.global.u32 	%r1127, [%rd10+132];
	xor.b32  	%r1537, %r1537, %r1127;
	ld.global.u32 	%r1128, [%rd10+136];
	xor.b32  	%r1536, %r1536, %r1128;
$L__BB1_130:
	and.b32  	%r1130, %r1078, 128;
	setp.eq.s32 	%p70, %r1130, 0;
	@%p70 bra 	$L__BB1_132;
	ld.global.u32 	%r1131, [%rd10+140];
	xor.b32  	%r1540, %r1540, %r1131;
	ld.global.u32 	%r1132, [%rd10+144];
	xor.b32  	%r1539, %r1539, %r1132;
	ld.global.u32 	%r1133, [%rd10+148];
	xor.b32  	%r1538, %r1538, %r1133;
	ld.global.u32 	%r1134, [%rd10+152];
	xor.b32  	%r1537, %r1537, %r1134;
	ld.global.u32 	%r1135, [%rd10+156];
	xor.b32  	%r1536, %r1536, %r1135;
$L__BB1_132:
	and.b32  	%r1137, %r1078, 256;
	setp.eq.s32 	%p71, %r1137, 0;
	@%p71 bra 	$L__BB1_134;
	ld.global.u32 	%r1138, [%rd10+160];
	xor.b32  	%r1540, %r1540, %r1138;
	ld.global.u32 	%r1139, [%rd10+164];
	xor.b32  	%r1539, %r1539, %r1139;
	ld.global.u32 	%r1140, [%rd10+168];
	xor.b32  	%r1538, %r1538, %r1140;
	ld.global.u32 	%r1141, [%rd10+172];
	xor.b32  	%r1537, %r1537, %r1141;
	ld.global.u32 	%r1142, [%rd10+176];
	xor.b32  	%r1536, %r1536, %r1142;
$L__BB1_134:
	and.b32  	%r1144, %r1078, 512;
	setp.eq.s32 	%p72, %r1144, 0;
	@%p72 bra 	$L__BB1_136;
	ld.global.u32 	%r1145, [%rd10+180];
	xor.b32  	%r1540, %r1540, %r1145;
	ld.global.u32 	%r1146, [%rd10+184];
	xor.b32  	%r1539, %r1539, %r1146;
	ld.global.u32 	%r1147, [%rd10+188];
	xor.b32  	%r1538, %r1538, %r1147;
	ld.global.u32 	%r1148, [%rd10+192];
	xor.b32  	%r1537, %r1537, %r1148;
	ld.global.u32 	%r1149, [%rd10+196];
	xor.b32  	%r1536, %r1536, %r1149;
$L__BB1_136:
	and.b32  	%r1151, %r1078, 1024;
	setp.eq.s32 	%p73, %r1151, 0;
	@%p73 bra 	$L__BB1_138;
	ld.global.u32 	%r1152, [%rd10+200];
	xor.b32  	%r1540, %r1540, %r1152;
	ld.global.u32 	%r1153, [%rd10+204];
	xor.b32  	%r1539, %r1539, %r1153;
	ld.global.u32 	%r1154, [%rd10+208];
	xor.b32  	%r1538, %r1538, %r1154;
	ld.global.u32 	%r1155, [%rd10+212];
	xor.b32  	%r1537, %r1537, %r1155;
	ld.global.u32 	%r1156, [%rd10+216];
	xor.b32  	%r1536, %r1536, %r1156;
$L__BB1_138:
	and.b32  	%r1158, %r1078, 2048;
	setp.eq.s32 	%p74, %r1158, 0;
	@%p74 bra 	$L__BB1_140;
	ld.global.u32 	%r1159, [%rd10+220];
	xor.b32  	%r1540, %r1540, %r1159;
	ld.global.u32 	%r1160, [%rd10+224];
	xor.b32  	%r1539, %r1539, %r1160;
	ld.global.u32 	%r1161, [%rd10+228];
	xor.b32  	%r1538, %r1538, %r1161;
	ld.global.u32 	%r1162, [%rd10+232];
	xor.b32  	%r1537, %r1537, %r1162;
	ld.global.u32 	%r1163, [%rd10+236];
	xor.b32  	%r1536, %r1536, %r1163;
$L__BB1_140:
	and.b32  	%r1165, %r1078, 4096;
	setp.eq.s32 	%p75, %r1165, 0;
	@%p75 bra 	$L__BB1_142;
	ld.global.u32 	%r1166, [%rd10+240];
	xor.b32  	%r1540, %r1540, %r1166;
	ld.global.u32 	%r1167, [%rd10+244];
	xor.b32  	%r1539, %r1539, %r1167;
	ld.global.u32 	%r1168, [%rd10+248];
	xor.b32  	%r1538, %r1538, %r1168;
	ld.global.u32 	%r1169, [%rd10+252];
	xor.b32  	%r1537, %r1537, %r1169;
	ld.global.u32 	%r1170, [%rd10+256];
	xor.b32  	%r1536, %r1536, %r1170;
$L__BB1_142:
	and.b32  	%r1172, %r1078, 8192;
	setp.eq.s32 	%p76, %r1172, 0;
	@%p76 bra 	$L__BB1_144;
	ld.global.u32 	%r1173, [%rd10+260];
	xor.b32  	%r1540, %r1540, %r1173;
	ld.global.u32 	%r1174, [%rd10+264];
	xor.b32  	%r1539, %r1539, %r1174;
	ld.global.u32 	%r1175, [%rd10+268];
	xor.b32  	%r1538, %r1538, %r1175;
	ld.global.u32 	%r1176, [%rd10+272];
	xor.b32  	%r1537, %r1537, %r1176;
	ld.global.u32 	%r1177, [%rd10+276];
	xor.b32  	%r1536, %r1536, %r1177;
$L__BB1_144:
	and.b32  	%r1179, %r1078, 16384;
	setp.eq.s32 	%p77, %r1179, 0;
	@%p77 bra 	$L__BB1_146;
	ld.global.u32 	%r1180, [%rd10+280];
	xor.b32  	%r1540, %r1540, %r1180;
	ld.global.u32 	%r1181, [%rd10+284];
	xor.b32  	%r1539, %r1539, %r1181;
	ld.global.u32 	%r1182, [%rd10+288];
	xor.b32  	%r1538, %r1538, %r1182;
	ld.global.u32 	%r1183, [%rd10+292];
	xor.b32  	%r1537, %r1537, %r1183;
	ld.global.u32 	%r1184, [%rd10+296];
	xor.b32  	%r1536, %r1536, %r1184;
$L__BB1_146:
	and.b32  	%r1186, %r1078, 32768;
	setp.eq.s32 	%p78, %r1186, 0;
	@%p78 bra 	$L__BB1_148;
	ld.global.u32 	%r1187, [%rd10+300];
	xor.b32  	%r1540, %r1540, %r1187;
	ld.global.u32 	%r1188, [%rd10+304];
	xor.b32  	%r1539, %r1539, %r1188;
	ld.global.u32 	%r1189, [%rd10+308];
	xor.b32  	%r1538, %r1538, %r1189;
	ld.global.u32 	%r1190, [%rd10+312];
	xor.b32  	%r1537, %r1537, %r1190;
	ld.global.u32 	%r1191, [%rd10+316];
	xor.b32  	%r1536, %r1536, %r1191;
$L__BB1_148:
	add.s32 	%r1535, %r1535, 16;
	setp.ne.s32 	%p79, %r1535, 32;
	@%p79 bra 	$L__BB1_116;
	mad.lo.s32 	%r1192, %r1529, -31, %r539;
	add.s32 	%r1529, %r1192, 1;
	setp.ne.s32 	%p80, %r1529, 5;
	@%p80 bra 	$L__BB1_115;
	cvta.to.global.u64 	%rd32, %rd11;
	shr.u32 	%r1193, %r1540, 2;
	xor.b32  	%r1194, %r1193, %r1540;
	shl.b32 	%r1195, %r1536, 4;
	shl.b32 	%r1196, %r1194, 1;
	xor.b32  	%r1197, %r1196, %r1195;
	xor.b32  	%r1198, %r1197, %r1194;
	xor.b32  	%r1199, %r1198, %r1536;
	add.s32 	%r1200, %r1, %r1199;
	add.s32 	%r1201, %r1200, 724874;
	shr.u32 	%r1202, %r1539, 2;
	xor.b32  	%r1203, %r1202, %r1539;
	shl.b32 	%r1204, %r1199, 4;
	shl.b32 	%r1205, %r1203, 1;
	xor.b32  	%r1206, %r1205, %r1204;
	xor.b32  	%r1207, %r1206, %r1203;
	xor.b32  	%r1208, %r1207, %r1199;
	add.s32 	%r1209, %r1, %r1208;
	add.s32 	%r1210, %r1209, 1087311;
	cvt.u64.u32 	%rd33, %r1201;
	mul.wide.u32 	%rd34, %r1210, 2097152;
	xor.b64  	%rd35, %rd34, %rd33;
	cvt.rn.f64.u64 	%fd1, %rd35;
	fma.rn.f64 	%fd2, %fd1, 0d3CA0000000000000, 0d3C90000000000000;
	mul.f64 	%fd3, %fd2, 0d40D6760000000000;
	mad.lo.s64 	%rd36, %rd2, 24, %rd32;
	st.global.f64 	[%rd36], %fd3;
	shr.u32 	%r1211, %r1538, 2;
	xor.b32  	%r1212, %r1211, %r1538;
	shl.b32 	%r1213, %r1208, 4;
	shl.b32 	%r1214, %r1212, 1;
	xor.b32  	%r1215, %r1214, %r1213;
	xor.b32  	%r1216, %r1215, %r1212;
	xor.b32  	%r1217, %r1216, %r1208;
	add.s32 	%r1218, %r1, %r1217;
	add.s32 	%r1219, %r1218, 1449748;
	shr.u32 	%r1220, %r1537, 2;
	xor.b32  	%r1221, %r1220, %r1537;
	shl.b32 	%r1222, %r1217, 4;
	shl.b32 	%r1223, %r1221, 1;
	xor.b32  	%r1224, %r1223, %r1222;
	xor.b32  	%r1225, %r1224, %r1221;
	xor.b32  	%r1226, %r1225, %r1217;
	add.s32 	%r1227, %r1, %r1226;
	add.s32 	%r1228, %r1227, 1812185;
	cvt.u64.u32 	%rd37, %r1219;
	mul.wide.u32 	%rd38, %r1228, 2097152;
	xor.b64  	%rd39, %rd38, %rd37;
	cvt.rn.f64.u64 	%fd4, %rd39;
	fma.rn.f64 	%fd5, %fd4, 0d3CA0000000000000, 0d3C90000000000000;
	mul.f64 	%fd6, %fd5, 0d40D6760000000000;
	st.global.f64 	[%rd36+8], %fd6;
	shr.u32 	%r1229, %r1536, 2;
	xor.b32  	%r1230, %r1229, %r1536;
	shl.b32 	%r1231, %r1226, 4;
	shl.b32 	%r1232, %r1230, 1;
	xor.b32  	%r1233, %r1232, %r1231;
	xor.b32  	%r1234, %r1233, %r1230;
	xor.b32  	%r1235, %r1234, %r1226;
	add.s32 	%r1236, %r1, %r1235;
	add.s32 	%r1237, %r1236, 2174622;
	shr.u32 	%r1238, %r1199, 2;
	xor.b32  	%r1239, %r1238, %r1199;
	shl.b32 	%r1240, %r1235, 4;
	shl.b32 	%r1241, %r1239, 1;
	xor.b32  	%r1242, %r1241, %r1240;
	xor.b32  	%r1243, %r1242, %r1239;
	xor.b32  	%r1244, %r1243, %r1235;
	add.s32 	%r1245, %r1, %r1244;
	add.s32 	%r1246, %r1245, 2537059;
	cvt.u64.u32 	%rd40, %r1237;
	mul.wide.u32 	%rd41, %r1246, 2097152;
	xor.b64  	%rd42, %rd41, %rd40;
	cvt.rn.f64.u64 	%fd7, %rd42;
	fma.rn.f64 	%fd8, %fd7, 0d3CA0000000000000, 0d3C90000000000000;
	mul.f64 	%fd9, %fd8, 0d40D6760000000000;
	st.global.f64 	[%rd36+16], %fd9;
	bar.sync 	0;
	ret;

}


// ===== COMPILED SASS (sm_100) =====

	.target	sm_100

	.elftype	@"ET_EXEC"


//--------------------- .note.nv.tkinfo           --------------------------
	.section	.note.nv.tkinfo,"",@"SHT_NOTE"
	.sectionflags	@"SHF_NOTE_NV_TKINFO"
	.tkinfo
        /*0018*/ 	.word	0x00000002
        /*0030*/ 	.string	""
        /*0030*/ 	.string	"ptxas"
        /*0030*/ 	.string	"Cuda compilation tools, release 13.0, V13.0.88"
        /*0030*/ 	.string	"Build cuda_13.0.r13.0/compiler.36424714_0"
        /*0030*/ 	.string	"-arch sm_100 -m 64 "



//--------------------- .note.nv.cuinfo           --------------------------
	.section	.note.nv.cuinfo,"",@"SHT_NOTE"
	.sectionflags	@"SHF_NOTE_NV_CUINFO"
        /*0018*/ 	.short	0x0002
        /*001a*/ 	.short	0x0064
        /*001c*/ 	.short	0x0082
	.zero		2


//--------------------- .nv.info                  --------------------------
	.section	.nv.info,"",@"SHT_CUDA_INFO"
	.align	4


	//----- nvinfo : EIATTR_REGCOUNT
	.align		4
        /*0000*/ 	.byte	0x04, 0x2f
        /*0002*/ 	.short	(.L_12 - .L_11)
	.align		4
.L_11:
        /*0004*/ 	.word	index@(_Z12PDH_baselineP10hist_entryP8atomdescd)
        /*0008*/ 	.word	0x0000001b


	//----- nvinfo : EIATTR_FRAME_SIZE
	.align		4
.L_12:
        /*000c*/ 	.byte	0x04, 0x11
        /*000e*/ 	.short	(.L_14 - .L_13)
	.align		4
.L_13:
        /*0010*/ 	.word	index@($__internal_1_$__cuda_sm20_dsqrt_rn_f64_mediumpath_v1)
        /*0014*/ 	.word	0x00000008


	//----- nvinfo : EIATTR_FRAME_SIZE
	.align		4
.L_14:
        /*0018*/ 	.byte	0x04, 0x11
        /*001a*/ 	.short	(.L_16 - .L_15)
	.align		4
.L_15:
        /*001c*/ 	.word	index@($__internal_0_$__cuda_sm20_div_rn_f64_full)
        /*0020*/ 	.word	0x00000008


	//----- nvinfo : EIATTR_FRAME_SIZE
	.align		4
.L_16:
        /*0024*/ 	.byte	0x04, 0x11
        /*0026*/ 	.short	(.L_18 - .L_17)
	.align		4
.L_17:
        /*0028*/ 	.word	index@(_Z12PDH_baselineP10hist_entryP8atomdescd)
        /*002c*/ 	.word	0x00000008


	//----- nvinfo : EIATTR_REGCOUNT
	.align		4
.L_18:
        /*0030*/ 	.byte	0x04, 0x2f
        /*0032*/ 	.short	(.L_20 - .L_19)
	.align		4
.L_19:
        /*0034*/ 	.word	index@(_Z13generate_dataP8atomdescx)
        /*0038*/ 	.word	0x00000020


	//----- nvinfo : EIATTR_FRAME_SIZE
	.align		4
.L_20:
        /*003c*/ 	.byte	0x04, 0x11
        /*003e*/ 	.short	(.L_22 - .L_21)
	.align		4
.L_21:
        /*0040*/ 	.word	index@(_Z13generate_dataP8atomdescx)
        /*0044*/ 	.word	0x00000030


	//----- nvinfo : EIATTR_MIN_STACK_SIZE
	.align		4
.L_22:
        /*0048*/ 	.byte	0x04, 0x12
        /*004a*/ 	.short	(.L_24 - .L_23)
	.align		4
.L_23:
        /*004c*/ 	.word	index@(_Z13generate_dataP8atomdescx)
        /*0050*/ 	.word	0x00000030


	//----- nvinfo : EIATTR_MIN_STACK_SIZE
	.align		4
.L_24:
        /*0054*/ 	.byte	0x04, 0x12
        /*0056*/ 	.short	(.L_26 - .L_25)
	.align		4
.L_25:
        /*0058*/ 	.word	index@(_Z12PDH_baselineP10hist_entryP8atomdescd)
        /*005c*/ 	.word	0x00000008
.L_26:


//--------------------- .nv.compat                --------------------------
	.section	.nv.compat,"",@"SHT_CUDA_COMPAT_INFO"
	.align	4
        /*0000*/ 	.byte	0x02, 0x09, 0x00, 0x00, 0x02, 0x02, 0x01, 0x00, 0x02, 0x05, 0x05, 0x00, 0x03, 0x07, 0x01, 0x01
        /*0010*/ 	.byte	0x02, 0x03, 0x00, 0x00, 0x02, 0x06, 0x01, 0x00, 0x04, 0x0b, 0x08, 0x00, 0x01, 0x00, 0x00, 0x00
        /*0020*/ 	.byte	0x00, 0x00, 0x00, 0x00


//--------------------- .nv.info._Z13generate_dataP8atomdescx --------------------------
	.section	.nv.info._Z13generate_dataP8atomdescx,"",@"SHT_CUDA_INFO"
	.sectionflags	@""
	.align	4


	//----- nvinfo : EIATTR_CUDA_API_VERSION
	.align		4
        /*0000*/ 	.byte	0x04, 0x37
        /*0002*/ 	.short	(.L_28 - .L_27)
.L_27:
        /*0004*/ 	.word	0x00000082


	//----- nvinfo : EIATTR_KPARAM_INFO
	.align		4
.L_28:
        /*0008*/ 	.byte	0x04, 0x17
        /*000a*/ 	.short	(.L_30 - .L_29)
.L_29:
        /*000c*/ 	.word	0x00000000
        /*0010*/ 	.short	0x0001
        /*0012*/ 	.short	0x0008
        /*0014*/ 	.byte	0x00, 0xf0, 0x21, 0x00


	//----- nvinfo : EIATTR_KPARAM_INFO
	.align		4
.L_30:
        /*0018*/ 	.byte	0x04, 0x17
        /*001a*/ 	.short	(.L_32 - .L_31)
.L_31:
        /*001c*/ 	.word	0x00000000
        /*0020*/ 	.short	0x0000
        /*0022*/ 	.short	0x0000
        /*0024*/ 	.byte	0x00, 0xf5, 0x21, 0x00


	//----- nvinfo : EIATTR_SPARSE_MMA_MASK
	.align		4
.L_32:
        /*0028*/ 	.byte	0x03, 0x50
        /*002a*/ 	.short	0x0000


	//----- nvinfo : EIATTR_MAXREG_COUNT
	.align		4
        /*002c*/ 	.byte	0x03, 0x1b
        /*002e*/ 	.short	0x00ff


	//----- nvinfo : EIATTR_NUM_BARRIERS
	.align		4
        /*0030*/ 	.byte	0x02, 0x4c
        /*0032*/ 	.byte	0x01
	.zero		1


	//----- nvinfo : EIATTR_MERCURY_ISA_VERSION
	.align		4
        /*0034*/ 	.byte	0x03, 0x5f
        /*0036*/ 	.short	0x0101


	//----- nvinfo : EIATTR_VRC_CTA_INIT_COUNT
	.align		4
        /*0038*/ 	.byte	0x02, 0x4a
	.zero		1
	.zero		1


	//----- nvinfo : EIATTR_EXIT_INSTR_OFFSETS
	.align		4
        /*003c*/ 	.byte	0x04, 0x1c
        /*003e*/ 	.short	(.L_34 - .L_33)


	//   ....[0]....
.L_33:
        /*0040*/ 	.word	0x00003600


	//----- nvinfo : EIATTR_CBANK_PARAM_SIZE
	.align		4
.L_34:
        /*0044*/ 	.byte	0x03, 0x19
        /*0046*/ 	.short	0x0010


	//----- nvinfo : EIATTR_PARAM_CBANK
	.align		4
        /*0048*/ 	.byte	0x04, 0x0a
        /*004a*/ 	.short	(.L_36 - .L_35)
	.align		4
.L_35:
        /*004c*/ 	.word	index@(.nv.constant0._Z13generate_dataP8atomdescx)
        /*0050*/ 	.short	0x0380
        /*0052*/ 	.short	0x0010


	//----- nvinfo : EIATTR_SW_WAR
	.align		4
.L_36:
        /*0054*/ 	.byte	0x04, 0x36
        /*0056*/ 	.short	(.L_38 - .L_37)
.L_37:
        /*0058*/ 	.word	0x00000008
.L_38:


//--------------------- .nv.info._Z12PDH_baselineP10hist_entryP8atomdescd --------------------------
	.section	.nv.info._Z12PDH_baselineP10hist_entryP8atomdescd,"",@"SHT_CUDA_INFO"
	.sectionflags	@""
	.align	4


	//----- nvinfo : EIATTR_CUDA_API_VERSION
	.align		4
        /*0000*/ 	.byte	0x04, 0x37
        /*0002*/ 	.short	(.L_40 - .L_39)
.L_39:
        /*0004*/ 	.word	0x00000082


	//----- nvinfo : EIATTR_KPARAM_INFO
	.align		4
.L_40:
        /*0008*/ 	.byte	0x04, 0x17
        /*000a*/ 	.short	(.L_42 - .L_41)
.L_41:
        /*000c*/ 	.word	0x00000000
        /*0010*/ 	.short	0x0002
        /*0012*/ 	.short	0x0010
        /*0014*/ 	.byte	0x00, 0xf0, 0x21, 0x00


	//----- nvinfo : EIATTR_KPARAM_INFO
	.align		4
.L_42:
        /*0018*/ 	.byte	0x04, 0x17
        /*001a*/ 	.short	(.L_44 - .L_43)
.L_43:
        /*001c*/ 	.word	0x00000000
        /*0020*/ 	.short	0x0001
        /*0022*/ 	.short	0x0008
        /*0024*/ 	.byte	0x00, 0xf5, 0x21, 0x00


	//----- nvinfo : EIATTR_KPARAM_INFO
	.align		4
.L_44:
        /*0028*/ 	.byte	0x04, 0x17
        /*002a*/ 	.short	(.L_46 - .L_45)
.L_45:
        /*002c*/ 	.word	0x00000000
        /*0030*/ 	.short	0x0000
        /*0032*/ 	.short	0x0000
        /*0034*/ 	.byte	0x00, 0xf5, 0x21, 0x00


	//----- nvinfo : EIATTR_SPARSE_MMA_MASK
	.align		4
.L_46:
        /*0038*/ 	.byte	0x03, 0x50
        /*003a*/ 	.short	0x0000


	//----- nvinfo : EIATTR_MAXREG_COUNT
	.align		4
        /*003c*/ 	.byte	0x03, 0x1b
        /*003e*/ 	.short	0x00ff


	//----- nvinfo : EIATTR_NUM_BARRIERS
	.align		4
        /*0040*/ 	.byte	0x02, 0x4c
        /*0042*/ 	.byte	0x01
	.zero		1


	//----- nvinfo : EIATTR_EXTERNS
	.align		4
        /*0044*/ 	.byte	0x04, 0x0f
        /*0046*/ 	.short	(.L_48 - .L_47)


	//   ....[0]....
	.align		4
.L_47:
        /*0048*/ 	.word	index@(vprintf)


	//----- nvinfo : EIATTR_MERCURY_ISA_VERSION
	.align		4
.L_48:
        /*004c*/ 	.byte	0x03, 0x5f
        /*004e*/ 	.short	0x0101


	//----- nvinfo : EIATTR_VRC_CTA_INIT_COUNT
	.align		4
        /*0050*/ 	.byte	0x02, 0x4a
	.zero		1
	.zero		1


	//----- nvinfo : EIATTR_SYSCALL_OFFSETS
	.align		4
        /*0054*/ 	.byte	0x04, 0x46
        /*0056*/ 	.short	(.L_50 - .L_49)


	//   ....[0]....
.L_49:
        /*0058*/ 	.word	0x00000170


	//   ....[1]....
        /*005c*/ 	.word	0x00000200


	//----- nvinfo : EIATTR_EXIT_INSTR_OFFSETS
	.align		4
.L_50:
        /*0060*/ 	.byte	0x04, 0x1c
        /*0062*/ 	.short	(.L_52 - .L_51)


	//   ....[0]....
.L_51:
        /*0064*/ 	.word	0x00000220


	//   ....[1]....
        /*0068*/ 	.word	0x00000700


	//----- nvinfo : EIATTR_CRS_STACK_SIZE
	.align		4
.L_52:
        /*006c*/ 	.byte	0x04, 0x1e
        /*006e*/ 	.short	(.L_54 - .L_53)
.L_53:
        /*0070*/ 	.word	0x00000000


	//----- nvinfo : EIATTR_CBANK_PARAM_SIZE
	.align		4
.L_54:
        /*0074*/ 	.byte	0x03, 0x19
        /*0076*/ 	.short	0x0018


	//----- nvinfo : EIATTR_PARAM_CBANK
	.align		4
        /*0078*/ 	.byte	0x04, 0x0a
        /*007a*/ 	.short	(.L_56 - .L_55)
	.align		4
.L_55:
        /*007c*/ 	.word	index@(.nv.constant0._Z12PDH_baselineP10hist_entryP8atomdescd)
        /*0080*/ 	.short	0x0380
        /*0082*/ 	.short	0x0018


	//----- nvinfo : EIATTR_SW_WAR
	.align		4
.L_56:
        /*0084*/ 	.byte	0x04, 0x36
        /*0086*/ 	.short	(.L_58 - .L_57)
.L_57:
        /*0088*/ 	.word	0x00000008
.L_58:


//--------------------- .nv.callgraph             --------------------------
	.section	.nv.callgraph,"",@"SHT_CUDA_CALLGRAPH"
	.align	4
	.sectionentsize	8
	.align		4
        /*0000*/ 	.word	0x00000000
	.align		4
        /*0004*/ 	.word	0xffffffff
	.align		4
        /*0008*/ 	.word	index@(_Z12PDH_baselineP10hist_entryP8atomdescd)
	.align		4
        /*000c*/ 	.word	index@(vprintf)
	.align		4
        /*0010*/ 	.word	0x00000000
	.align		4
        /*0014*/ 	.word	0xfffffffe
	.align		4
        /*0018*/ 	.word	0x00000000
	.align		4
        /*001c*/ 	.word	0xfffffffd
	.align		4
        /*0020*/ 	.word	0x00000000
	.align		4
        /*0024*/ 	.word	0xfffffffc


//--------------------- .nv.constant4             --------------------------
	.section	.nv.constant4,"a",@progbits
	.align	8
	.align		8
.nv.constant4:
        /*0000*/ 	.dword	precalc_xorwow_matrix
	.align		8
        /*0008*/ 	.dword	precalc_xorwow_offset_matrix
	.align		8
        /*0010*/ 	.dword	mrg32k3aM1
	.align		8
        /*0018*/ 	.dword	mrg32k3aM2
	.align		8
        /*0020*/ 	.dword	mrg32k3aM1SubSeq
	.align		8
        /*0028*/ 	.dword	mrg32k3aM2SubSeq
	.align		8
        /*0030*/ 	.dword	mrg32k3aM1Seq
	.align		8
        /*0038*/ 	.dword	mrg32k3aM2Seq
	.align		8
        /*0040*/ 	.dword	$str
	.align		8
        /*0048*/ 	.dword	$str$1
	.align		8
        /*0050*/ 	.dword	vprintf


//--------------------- .nv.constant3             --------------------------
	.section	.nv.constant3,"a",@progbits
	.align	8
.nv.constant3:
	.type		__cr_lgamma_table,@object
	.size		__cr_lgamma_table,(.L_8 - __cr_lgamma_table)
__cr_lgamma_table:
        /*0000*/ 	.byte	0x00, 0x00, 0x00, 0x00, 0x00, 0x00, 0x00, 0x00, 0x00, 0x00, 0x00, 0x00, 0x00, 0x00, 0x00, 0x00
        /*0010*/ 	.byte	0xef, 0x39, 0xfa, 0xfe, 0x42, 0x2e, 0xe6, 0x3f, 0x02, 0x20, 0x2a, 0xfa, 0x0b, 0xab, 0xfc, 0x3f
        /*0020*/ 	.byte	0xf9, 0x2c, 0x92, 0x7c, 0xa7, 0x6c, 0x09, 0x40, 0xc9, 0x79, 0x44, 0x3c, 0x64, 0x26, 0x13, 0x40
        /*0030*/ 	.byte	0xca, 0x01, 0xcf, 0x3a, 0x27, 0x51, 0x1a, 0x40, 0x30, 0xcc, 0x2d, 0xf3, 0xe1, 0x0c, 0x21, 0x40
        /*0040*/ 	.byte	0x0d, 0xb7, 0xfc, 0x82, 0x8e, 0x35, 0x25, 0x40
.L_8:


//--------------------- .text._Z13generate_dataP8atomdescx --------------------------
	.section	.text._Z13generate_dataP8atomdescx,"ax",@progbits
	.align	128
        .global         _Z13generate_dataP8atomdescx
        .type           _Z13generate_dataP8atomdescx,@function
        .size           _Z13generate_dataP8atomdescx,(.L_x_29 - _Z13generate_dataP8atomdescx)
        .other          _Z13generate_dataP8atomdescx,@"STO_CUDA_ENTRY STV_DEFAULT"
_Z13generate_dataP8atomdescx:
.text._Z13generate_dataP8atomdescx:
[----:B------:R-:W0:Y:S01]  /*0000*/  LDC R1, c[0x0][0x37c] ;  /* 0x0000df00ff017b82 */ /* 0x000e220000000800 */
[----:B------:R-:W1:Y:S07]  /*0010*/  S2R R9, SR_TID.X ;  /* 0x0000000000097919 */ /* 0x000e6e0000002100 */
[----:B------:R-:W1:Y:S01]  /*0020*/  S2UR UR4, SR_CTAID.X ;  /* 0x00000000000479c3 */ /* 0x000e620000002500 */
[----:B0-----:R-:W-:Y:S01]  /*0030*/  VIADD R1, R1, 0xffffffd0 ;  /* 0xffffffd001017836 */ /* 0x001fe20000000000 */
[----:B------:R-:W0:Y:S06]  /*0040*/  LDCU.64 UR6, c[0x0][0x358] ;  /* 0x00006b00ff0677ac */ /* 0x000e2c0008000a00 */
[----:B------:R-:W1:Y:S02]  /*0050*/  LDC R0, c[0x0][0x360] ;  /* 0x0000d800ff007b82 */ /* 0x000e640000000800 */
[----:B-1----:R-:W-:Y:S01]  /*0060*/  IMAD R9, R0, UR4, R9 ;  /* 0x0000000400097c24 */ /* 0x002fe2000f8e0209 */
[----:B------:R-:W-:-:S04]  /*0070*/  CS2R R2, SR_CLOCKLO ;  /* 0x0000000000027805 */ /* 0x000fc80000015000 */
[----:B------:R-:W-:Y:S01]  /*0080*/  SHF.R.S32.HI R12, RZ, 0x1f, R9 ;  /* 0x0000001fff0c7819 */ /* 0x000fe20000011409 */
[----:B------:R-:W-:Y:S01]  /*0090*/  UMOV UR5, 0x7fffffff ;  /* 0x7fffffff00057882 */ /* 0x000fe20000000000 */
[----:B------:R-:W-:Y:S01]  /*00a0*/  IADD3 R2, P0, PT, R9, R2, RZ ;  /* 0x0000000209027210 */ /* 0x000fe20007f1e0ff */
[----:B------:R-:W-:-:S04]  /*00b0*/  UMOV UR4, URZ ;  /* 0x000000ff00047c82 */ /* 0x000fc80008000000 */
[----:B------:R-:W-:Y:S02]  /*00c0*/  IMAD.X R0, R3, 0x1, R12, P0 ;  /* 0x0000000103007824 */ /* 0x000fe400000e060c */
[----:B------:R-:W-:-:S04]  /*00d0*/  IMAD.WIDE.U32 R2, R2, 0x59d8, RZ ;  /* 0x000059d802027825 */ /* 0x000fc800078e00ff */
[----:B------:R-:W-:Y:S01]  /*00e0*/  IMAD R5, R0, 0x59d8, RZ ;  /* 0x000059d800057824 */ /* 0x000fe200078e02ff */
[----:B------:R-:W-:-:S03]  /*00f0*/  LOP3.LUT R2, R2, 0xaad26b49, RZ, 0x3c, !PT ;  /* 0xaad26b4902027812 */ /* 0x000fc600078e3cff */
[----:B------:R-:W-:Y:S02]  /*0100*/  IMAD.IADD R0, R3, 0x1, R5 ;  /* 0x0000000103007824 */ /* 0x000fe400078e0205 */
[----:B------:R-:W-:-:S03]  /*0110*/  IMAD R3, R2, 0x4182bed5, RZ ;  /* 0x4182bed502037824 */ /* 0x000fc600078e02ff */
[----:B------:R-:W-:Y:S01]  /*0120*/  LOP3.LUT R0, R0, 0xf7dcefdd, RZ, 0x3c, !PT ;  /* 0xf7dcefdd00007812 */ /* 0x000fe200078e3cff */
[C---:B------:R-:W-:Y:S01]  /*0130*/  VIADD R7, R3.reuse, 0x583f19 ;  /* 0x00583f1903077836 */ /* 0x040fe20000000000 */
[----:B------:R-:W-:-:S03]  /*0140*/  LOP3.LUT R4, R3, 0x159a55e5, RZ, 0x3c, !PT ;  /* 0x159a55e503047812 */ /* 0x000fc600078e3cff */
[----:B------:R-:W-:-:S04]  /*0150*/  IMAD R0, R0, -0x658354e5, RZ ;  /* 0x9a7cab1b00007824 */ /* 0x000fc800078e02ff */
[C---:B------:R-:W-:Y:S01]  /*0160*/  VIADD R5, R0.reuse, 0x1f123bb5 ;  /* 0x1f123bb500057836 */ /* 0x040fe20000000000 */
[C---:B------:R-:W-:Y:S01]  /*0170*/  IADD3 R2, PT, PT, R3.reuse, 0x64f0c9, R0 ;  /* 0x0064f0c903027810 */ /* 0x040fe20007ffe000 */
[----:B------:R-:W-:Y:S01]  /*0180*/  VIADD R3, R3, 0x75bcd15 ;  /* 0x075bcd1503037836 */ /* 0x000fe20000000000 */
[----:B------:R-:W-:Y:S01]  /*0190*/  LOP3.LUT R6, R0, 0x5491333, RZ, 0x3c, !PT ;  /* 0x0549133300067812 */ /* 0x000fe200078e3cff */
[----:B------:R-:W-:Y:S01]  /*01a0*/  IMAD.MOV.U32 R0, RZ, RZ, RZ ;  /* 0x000000ffff007224 */ /* 0x000fe200078e00ff */
[----:B------:R1:W-:Y:S04]  /*01b0*/  STL.64 [R1+0x8], R4 ;  /* 0x0000080401007387 */ /* 0x0003e80000100a00 */
[----:B------:R1:W-:Y:S04]  /*01c0*/  STL.64 [R1+0x10], R6 ;  /* 0x0000100601007387 */ /* 0x0003e80000100a00 */
[----:B0-----:R1:W-:Y:S02]  /*01d0*/  STL.64 [R1], R2 ;  /* 0x0000000201007387 */ /* 0x0013e40000100a00 */
.L_x_7:
[----:B------:R-:W-:-:S04]  /*01e0*/  ULOP3.LUT UR8, UR5, 0x3, URZ, 0xc0, !UPT ;  /* 0x0000000305087892 */ /* 0x000fc8000f8ec0ff */
[----:B------:R-:W-:-:S04]  /*01f0*/  UISETP.NE.U32.AND UP0, UPT, UR8, URZ, UPT ;  /* 0x000000ff0800728c */ /* 0x000fc8000bf05070 */
[----:B------:R-:W-:-:S09]  /*0200*/  UISETP.NE.AND.EX UP0, UPT, URZ, URZ, UPT, UP0 ;  /* 0x000000ffff00728c */ /* 0x000fd2000bf05300 */
[----:B0-23--:R-:W-:Y:S05]  /*0210*/  BRA.U !UP0, `(.L_x_0) ;  /* 0x0000002108e47547 */ /* 0x00dfea000b800000 */
[----:B------:R-:W0:Y:S01]  /*0220*/  LDC.64 R10, c[0x4][RZ] ;  /* 0x01000000ff0a7b82 */ /* 0x000e220000000a00 */
[----:B------:R-:W-:Y:S01]  /*0230*/  IMAD.MOV.U32 R8, RZ, RZ, RZ ;  /* 0x000000ffff087224 */ /* 0x000fe200078e00ff */
[----:B-1----:R-:W-:Y:S01]  /*0240*/  CS2R R4, SRZ ;  /* 0x0000000000047805 */ /* 0x002fe2000001ff00 */
[----:B------:R-:W-:Y:S01]  /*0250*/  IMAD.MOV.U32 R16, RZ, RZ, RZ ;  /* 0x000000ffff107224 */ /* 0x000fe200078e00ff */
[----:B------:R-:W-:Y:S01]  /*0260*/  CS2R R6, SRZ ;  /* 0x0000000000067805 */ /* 0x000fe2000001ff00 */
[----:B0-----:R-:W-:-:S07]  /*0270*/  IMAD.WIDE.U32 R10, R0, 0xc80, R10 ;  /* 0x00000c80000a7825 */ /* 0x001fce00078e000a */
.L_x_2:
[----:B------:R-:W-:-:S06]  /*0280*/  IMAD R3, R16, 0x4, R1 ;  /* 0x0000000410037824 */ /* 0x000fcc00078e0201 */
[----:B------:R-:W5:Y:S01]  /*0290*/  LDL R3, [R3+0x4] ;  /* 0x0000040003037983 */ /* 0x000f620000100800 */
[----:B------:R-:W-:Y:S02]  /*02a0*/  IMAD.SHL.U32 R13, R16, 0x20, RZ ;  /* 0x00000020100d7824 */ /* 0x000fe400078e00ff */
[----:B------:R-:W-:-:S07]  /*02b0*/  IMAD.MOV.U32 R18, RZ, RZ, RZ ;  /* 0x000000ffff127224 */ /* 0x000fce00078e00ff */
.L_x_1:
[----:B-----5:R-:W-:Y:S01]  /*02c0*/  SHF.R.U32.HI R21, RZ, R18, R3 ;  /* 0x00000012ff157219 */ /* 0x020fe20000011603 */
[----:B------:R-:W-:-:S03]  /*02d0*/  IMAD.IADD R14, R13, 0x1, R18 ;  /* 0x000000010d0e7824 */ /* 0x000fc600078e0212 */
[----:B------:R-:W-:-:S04]  /*02e0*/  LOP3.LUT R15, R21, 0x1, RZ, 0xc0, !PT ;  /* 0x00000001150f7812 */ /* 0x000fc800078ec0ff */
[----:B------:R-:W-:Y:S01]  /*02f0*/  ISETP.NE.U32.AND P0, PT, R15, 0x1, PT ;  /* 0x000000010f00780c */ /* 0x000fe20003f05070 */
[----:B------:R-:W-:-:S03]  /*0300*/  IMAD R15, R14, 0x5, RZ ;  /* 0x000000050e0f7824 */ /* 0x000fc600078e02ff */
[----:B------:R-:W-:Y:S01]  /*0310*/  R2P PR, R21, 0x7e ;  /* 0x0000007e15007804 */ /* 0x000fe20000000000 */
[----:B------:R-:W-:-:S08]  /*0320*/  IMAD.WIDE.U32 R14, R15, 0x4, R10 ;  /* 0x000000040f0e7825 */ /* 0x000fd000078e000a */
[----:B------:R-:W2:Y:S04]  /*0330*/  @!P0 LDG.E R17, desc[UR6][R14.64] ;  /* 0x000000060e118981 */ /* 0x000ea8000c1e1900 */
[----:B------:R-:W3:Y:S04]  /*0340*/  @!P0 LDG.E R20, desc[UR6][R14.64+0x10] ;  /* 0x000010060e148981 */ /* 0x000ee8000c1e1900 */
[----:B------:R-:W4:Y:S04]  /*0350*/  @P1 LDG.E R19, desc[UR6][R14.64+0x14] ;  /* 0x000014060e131981 */ /* 0x000f28000c1e1900 */
[----:B------:R-:W4:Y:S04]  /*0360*/  @P2 LDG.E R23, desc[UR6][R14.64+0x28] ;  /* 0x000028060e172981 */ /* 0x000f28000c1e1900 */
[----:B------:R-:W4:Y:S04]  /*0370*/  @P1 LDG.E R22, desc[UR6][R14.64+0x24] ;  /* 0x000024060e161981 */ /* 0x000f28000c1e1900 */
[----:B------:R-:W4:Y:S04]  /*0380*/  @P2 LDG.E R24, desc[UR6][R14.64+0x38] ;  /* 0x000038060e182981 */ /* 0x000f28000c1e1900 */
[----:B------:R-:W4:Y:S04]  /*0390*/  @P3 LDG.E R25, desc[UR6][R14.64+0x3c] ;  /* 0x00003c060e193981 */ /* 0x000f28000c1e1900 */
[----:B------:R-:W4:Y:S01]  /*03a0*/  @P4 LDG.E R27, desc[UR6][R14.64+0x50] ;  /* 0x000050060e1b4981 */ /* 0x000f22000c1e1900 */
[----:B--2---:R-:W-:-:S03]  /*03b0*/  @!P0 LOP3.LUT R8, R8, R17, RZ, 0x3c, !PT ;  /* 0x0000001108088212 */ /* 0x004fc600078e3cff */
[----:B------:R-:W2:Y:S01]  /*03c0*/  @!P0 LDG.E R17, desc[UR6][R14.64+0x4] ;  /* 0x000004060e118981 */ /* 0x000ea2000c1e1900 */
[----:B---3--:R-:W-:-:S03]  /*03d0*/  @!P0 LOP3.LUT R5, R5, R20, RZ, 0x3c, !PT ;  /* 0x0000001405058212 */ /* 0x008fc600078e3cff */
[----:B------:R-:W3:Y:S01]  /*03e0*/  @!P0 LDG.E R20, desc[UR6][R14.64+0x8] ;  /* 0x000008060e148981 */ /* 0x000ee2000c1e1900 */
[----:B----4-:R-:W-:-:S03]  /*03f0*/  @P1 LOP3.LUT R8, R8, R19, RZ, 0x3c, !PT ;  /* 0x0000001308081212 */ /* 0x010fc600078e3cff */
[----:B------:R-:W4:Y:S01]  /*0400*/  @!P0 LDG.E R19, desc[UR6][R14.64+0xc] ;  /* 0x00000c060e138981 */ /* 0x000f22000c1e1900 */
[----:B------:R-:W-:-:S03]  /*0410*/  @P2 LOP3.LUT R8, R8, R23, RZ, 0x3c, !PT ;  /* 0x0000001708082212 */ /* 0x000fc600078e3cff */
[----:B------:R-:W4:Y:S01]  /*0420*/  @P1 LDG.E R23, desc[UR6][R14.64+0x18] ;  /* 0x000018060e171981 */ /* 0x000f22000c1e1900 */
[----:B------:R-:W-:-:S03]  /*0430*/  @P1 LOP3.LUT R5, R5, R22, RZ, 0x3c, !PT ;  /* 0x0000001605051212 */ /* 0x000fc600078e3cff */
[----:B------:R-:W4:Y:S01]  /*0440*/  @P2 LDG.E R22, desc[UR6][R14.64+0x30] ;  /* 0x000030060e162981 */ /* 0x000f22000c1e1900 */
[----:B--2---:R-:W-:-:S03]  /*0450*/  @!P0 LOP3.LUT R6, R6, R17, RZ, 0x3c, !PT ;  /* 0x0000001106068212 */ /* 0x004fc600078e3cff */
[----:B------:R-:W2:Y:S01]  /*0460*/  @P1 LDG.E R17, desc[UR6][R14.64+0x20] ;  /* 0x000020060e111981 */ /* 0x000ea2000c1e1900 */
[----:B---3--:R-:W-:-:S03]  /*0470*/  @!P0 LOP3.LUT R7, R7, R20, RZ, 0x3c, !PT ;  /* 0x0000001407078212 */ /* 0x008fc600078e3cff */
[----:B------:R-:W3:Y:S01]  /*0480*/  @P1 LDG.E R20, desc[UR6][R14.64+0x1c] ;  /* 0x00001c060e141981 */ /* 0x000ee2000c1e1900 */
[----:B----4-:R-:W-:-:S03]  /*0490*/  @!P0 LOP3.LUT R4, R4, R19, RZ, 0x3c, !PT ;  /* 0x0000001304048212 */ /* 0x010fc600078e3cff */
[----:B------:R-:W4:Y:S01]  /*04a0*/  @P2 LDG.E R19, desc[UR6][R14.64+0x2c] ;  /* 0x00002c060e132981 */ /* 0x000f22000c1e1900 */
[----:B------:R-:W-:-:S03]  /*04b0*/  @P1 LOP3.LUT R6, R6, R23, RZ, 0x3c, !PT ;  /* 0x0000001706061212 */ /* 0x000fc600078e3cff */
[----:B------:R-:W4:Y:S01]  /*04c0*/  @P2 LDG.E R23, desc[UR6][R14.64+0x34] ;  /* 0x000034060e172981 */ /* 0x000f22000c1e1900 */
[----:B------:R-:W-:-:S03]  /*04d0*/  @P2 LOP3.LUT R5, R5, R24, RZ, 0x3c, !PT ;  /* 0x0000001805052212 */ /* 0x000fc600078e3cff */
[----:B------:R-:W4:Y:S01]  /*04e0*/  @P3 LDG.E R24, desc[UR6][R14.64+0x4c] ;  /* 0x00004c060e183981 */ /* 0x000f22000c1e1900 */
[----:B------:R-:W-:-:S03]  /*04f0*/  @P3 LOP3.LUT R8, R8, R25, RZ, 0x3c, !PT ;  /* 0x0000001908083212 */ /* 0x000fc600078e3cff */
[----:B------:R-:W4:Y:S01]  /*0500*/  @P5 LDG.E R25, desc[UR6][R14.64+0x64] ;  /* 0x000064060e195981 */ /* 0x000f22000c1e1900 */
[----:B--2---:R-:W-:-:S03]  /*0510*/  @P1 LOP3.LUT R4, R4, R17, RZ, 0x3c, !PT ;  /* 0x0000001104041212 */ /* 0x004fc600078e3cff */
[----:B------:R-:W2:Y:S01]  /*0520*/  @P3 LDG.E R17, desc[UR6][R14.64+0x40] ;  /* 0x000040060e113981 */ /* 0x000ea2000c1e1900 */
[----:B---3--:R-:W-:-:S03]  /*0530*/  @P1 LOP3.LUT R7, R7, R20, RZ, 0x3c, !PT ;  /* 0x0000001407071212 */ /* 0x008fc600078e3cff */
[----:B------:R-:W3:Y:S01]  /*0540*/  @P3 LDG.E R20, desc[UR6][R14.64+0x44] ;  /* 0x000044060e143981 */ /* 0x000ee2000c1e1900 */
[----:B------:R-:W-:-:S03]  /*0550*/  @P2 LOP3.LUT R7, R7, R22, RZ, 0x3c, !PT ;  /* 0x0000001607072212 */ /* 0x000fc600078e3cff */
[----:B------:R-:W3:Y:S01]  /*0560*/  @P4 LDG.E R22, desc[UR6][R14.64+0x58] ;  /* 0x000058060e164981 */ /* 0x000ee2000c1e1900 */
[----:B----4-:R-:W-:Y:S02]  /*0570*/  @P2 LOP3.LUT R6, R6, R19, RZ, 0x3c, !PT ;  /* 0x0000001306062212 */ /* 0x010fe400078e3cff */
[----:B------:R-:W-:Y:S01]  /*0580*/  @P2 LOP3.LUT R4, R4, R23, RZ, 0x3c, !PT ;  /* 0x0000001704042212 */ /* 0x000fe200078e3cff */
[----:B------:R-:W4:Y:S04]  /*0590*/  @P3 LDG.E R19, desc[UR6][R14.64+0x48] ;  /* 0x000048060e133981 */ /* 0x000f28000c1e1900 */
[----:B------:R-:W4:Y:S01]  /*05a0*/  @P4 LDG.E R23, desc[UR6][R14.64+0x54] ;  /* 0x000054060e174981 */ /* 0x000f22000c1e1900 */
[----:B------:R-:W-:Y:S02]  /*05b0*/  @P4 LOP3.LUT R8, R8, R27, RZ, 0x3c, !PT ;  /* 0x0000001b08084212 */ /* 0x000fe400078e3cff */
[----:B------:R-:W-:-:S02]  /*05c0*/  @P3 LOP3.LUT R5, R5, R24, RZ, 0x3c, !PT ;  /* 0x0000001805053212 */ /* 0x000fc400078e3cff */
        /* <DEDUP_REMOVED lines=9> */
[----:B----4-:R-:W-:-:S03]  /*0660*/  @P3 LOP3.LUT R4, R4, R19, RZ, 0x3c, !PT ;  /* 0x0000001304043212 */ /* 0x010fc600078e3cff */
[----:B------:R-:W4:Y:S01]  /*0670*/  @P5 LDG.E R19, desc[UR6][R14.64+0x68] ;  /* 0x000068060e135981 */ /* 0x000f22000c1e1900 */
[----:B------:R-:W-:-:S03]  /*0680*/  @P4 LOP3.LUT R6, R6, R23, RZ, 0x3c, !PT ;  /* 0x0000001706064212 */ /* 0x000fc600078e3cff */
[----:B------:R-:W4:Y:S01]  /*0690*/  @P5 LDG.E R23, desc[UR6][R14.64+0x70] ;  /* 0x000070060e175981 */ /* 0x000f22000c1e1900 */
[----:B------:R-:W-:Y:S02]  /*06a0*/  LOP3.LUT P0, RZ, R21, 0x80, RZ, 0xc0, !PT ;  /* 0x0000008015ff7812 */ /* 0x000fe4000780c0ff */
[----:B------:R-:W-:Y:S02]  /*06b0*/  @P4 LOP3.LUT R5, R5, R24, RZ, 0x3c, !PT ;  /* 0x0000001805054212 */ /* 0x000fe400078e3cff */
[----:B------:R-:W-:Y:S02]  /*06c0*/  @P6 LOP3.LUT R8, R8, R25, RZ, 0x3c, !PT ;  /* 0x0000001908086212 */ /* 0x000fe400078e3cff */
[----:B------:R-:W4:Y:S07]  /*06d0*/  @P6 LDG.E R25, desc[UR6][R14.64+0x7c] ;  /* 0x00007c060e196981 */ /* 0x000f2e000c1e1900 */
[----:B------:R-:W4:Y:S04]  /*06e0*/  @P0 LDG.E R27, desc[UR6][R14.64+0x8c] ;  /* 0x00008c060e1b0981 */ /* 0x000f28000c1e1900 */
[----:B------:R-:W4:Y:S04]  /*06f0*/  @P0 LDG.E R24, desc[UR6][R14.64+0x94] ;  /* 0x000094060e180981 */ /* 0x000f28000c1e1900 */
        /* <DEDUP_REMOVED lines=11> */
[----:B------:R-:W-:Y:S02]  /*07b0*/  @P6 LOP3.LUT R6, R6, R25, RZ, 0x3c, !PT ;  /* 0x0000001906066212 */ /* 0x000fe400078e3cff */
[----:B------:R-:W-:Y:S02]  /*07c0*/  @P0 LOP3.LUT R8, R8, R27, RZ, 0x3c, !PT ;  /* 0x0000001b08080212 */ /* 0x000fe400078e3cff */
[----:B--2---:R-:W-:Y:S02]  /*07d0*/  @P6 LOP3.LUT R4, R4, R17, RZ, 0x3c, !PT ;  /* 0x0000001104046212 */ /* 0x004fe400078e3cff */
[----:B---3--:R-:W-:Y:S02]  /*07e0*/  @P6 LOP3.LUT R7, R7, R20, RZ, 0x3c, !PT ;  /* 0x0000001407076212 */ /* 0x008fe400078e3cff */
[----:B------:R-:W-:Y:S02]  /*07f0*/  @P6 LOP3.LUT R5, R5, R22, RZ, 0x3c, !PT ;  /* 0x0000001605056212 */ /* 0x000fe400078e3cff */
[----:B------:R-:W-:-:S02]  /*0800*/  @P0 LOP3.LUT R7, R7, R24, RZ, 0x3c, !PT ;  /* 0x0000001807070212 */ /* 0x000fc400078e3cff */
[----:B----4-:R-:W-:Y:S02]  /*0810*/  @P0 LOP3.LUT R6, R6, R19, RZ, 0x3c, !PT ;  /* 0x0000001306060212 */ /* 0x010fe400078e3cff */
[----:B------:R-:W-:Y:S02]  /*0820*/  @P0 LOP3.LUT R5, R5, R26, RZ, 0x3c, !PT ;  /* 0x0000001a05050212 */ /* 0x000fe400078e3cff */
[----:B------:R-:W-:Y:S02]  /*0830*/  @P0 LOP3.LUT R4, R4, R23, RZ, 0x3c, !PT ;  /* 0x0000001704040212 */ /* 0x000fe400078e3cff */
[----:B------:R-:W-:-:S13]  /*0840*/  R2P PR, R21.B1, 0x7f ;  /* 0x0000007f15007804 */ /* 0x000fda0000001000 */
[----:B------:R-:W2:Y:S04]  /*0850*/  @P0 LDG.E R17, desc[UR6][R14.64+0xa0] ;  /* 0x0000a0060e110981 */ /* 0x000ea8000c1e1900 */
[----:B------:R-:W3:Y:S04]  /*0860*/  @P0 LDG.E R22, desc[UR6][R14.64+0xb0] ;  /* 0x0000b0060e160981 */ /* 0x000ee8000c1e1900 */
[----:B------:R-:W4:Y:S04]  /*0870*/  @P0 LDG.E R19, desc[UR6][R14.64+0xa4] ;  /* 0x0000a4060e130981 */ /* 0x000f28000c1e1900 */
[----:B------:R-:W4:Y:S04]  /*0880*/  @P1 LDG.E R20, desc[UR6][R14.64+0xc4] ;  /* 0x0000c4060e141981 */ /* 0x000f28000c1e1900 */
[----:B------:R-:W4:Y:S04]  /*0890*/  @P1 LDG.E R23, desc[UR6][R14.64+0xb4] ;  /* 0x0000b4060e171981 */ /* 0x000f28000c1e1900 */
[----:B------:R-:W4:Y:S04]  /*08a0*/  @P2 LDG.E R25, desc[UR6][R14.64+0xc8] ;  /* 0x0000c8060e192981 */ /* 0x000f28000c1e1900 */
[----:B------:R-:W4:Y:S04]  /*08b0*/  @P2 LDG.E R26, desc[UR6][R14.64+0xd8] ;  /* 0x0000d8060e1a2981 */ /* 0x000f28000c1e1900 */
[----:B------:R-:W4:Y:S04]  /*08c0*/  @P3 LDG.E R27, desc[UR6][R14.64+0xdc] ;  /* 0x0000dc060e1b3981 */ /* 0x000f28000c1e1900 */
[----:B------:R-:W4:Y:S04]  /*08d0*/  @P0 LDG.E R24, desc[UR6][R14.64+0xa8] ;  /* 0x0000a8060e180981 */ /* 0x000f28000c1e1900 */
[----:B------:R-:W4:Y:S01]  /*08e0*/  @P4 LDG.E R29, desc[UR6][R14.64+0xf0] ;  /* 0x0000f0060e1d4981 */ /* 0x000f22000c1e1900 */
[----:B--2---:R-:W-:-:S03]  /*08f0*/  @P0 LOP3.LUT R8, R8, R17, RZ, 0x3c, !PT ;  /* 0x0000001108080212 */ /* 0x004fc600078e3cff */
[----:B------:R-:W2:Y:S01]  /*0900*/  @P0 LDG.E R17, desc[UR6][R14.64+0xac] ;  /* 0x0000ac060e110981 */ /* 0x000ea2000c1e1900 */
[----:B---3--:R-:W-:-:S03]  /*0910*/  @P0 LOP3.LUT R5, R5, R22, RZ, 0x3c, !PT ;  /* 0x0000001605050212 */ /* 0x008fc600078e3cff */
[----:B------:R-:W3:Y:S01]  /*0920*/  @P3 LDG.E R22, desc[UR6][R14.64+0xec] ;  /* 0x0000ec060e163981 */ /* 0x000ee2000c1e1900 */
[----:B----4-:R-:W-:-:S03]  /*0930*/  @P0 LOP3.LUT R6, R6, R19, RZ, 0x3c, !PT ;  /* 0x0000001306060212 */ /* 0x010fc600078e3cff */
[----:B------:R-:W4:Y:S01]  /*0940*/  @P1 LDG.E R19, desc[UR6][R14.64+0xb8] ;  /* 0x0000b8060e131981 */ /* 0x000f22000c1e1900 */
[----:B------:R-:W-:-:S03]  /*0950*/  @P1 LOP3.LUT R5, R5, R20, RZ, 0x3c, !PT ;  /* 0x0000001405051212 */ /* 0x000fc600078e3cff */
[----:B------:R-:W4:Y:S01]  /*0960*/  @P1 LDG.E R20, desc[UR6][R14.64+0xbc] ;  /* 0x0000bc060e141981 */ /* 0x000f22000c1e1900 */
[----:B------:R-:W-:-:S03]  /*0970*/  @P1 LOP3.LUT R8, R8, R23, RZ, 0x3c, !PT ;  /* 0x0000001708081212 */ /* 0x000fc600078e3cff */
[----:B------:R-:W4:Y:S01]  /*0980*/  @P5 LDG.E R23, desc[UR6][R14.64+0x104] ;  /* 0x000104060e175981 */ /* 0x000f22000c1e1900 */
[----:B------:R-:W-:-:S03]  /*0990*/  @P2 LOP3.LUT R8, R8, R25, RZ, 0x3c, !PT ;  /* 0x0000001908082212 */ /* 0x000fc600078e3cff */
[----:B------:R-:W4:Y:S01]  /*09a0*/  @P6 LDG.E R25, desc[UR6][R14.64+0x118] ;  /* 0x000118060e196981 */ /* 0x000f22000c1e1900 */
[----:B------:R-:W-:Y:S02]  /*09b0*/  @P2 LOP3.LUT R5, R5, R26, RZ, 0x3c, !PT ;  /* 0x0000001a05052212 */ /* 0x000fe400078e3cff */
[----:B------:R-:W-:Y:S02]  /*09c0*/  @P3 LOP3.LUT R8, R8, R27, RZ, 0x3c, !PT ;  /* 0x0000001b08083212 */ /* 0x000fe400078e3cff */
[----:B------:R-:W-:Y:S02]  /*09d0*/  @P0 LOP3.LUT R7, R7, R24, RZ, 0x3c, !PT ;  /* 0x0000001807070212 */ /* 0x000fe400078e3cff */
[----:B------:R-:W4:Y:S01]  /*09e0*/  @P4 LDG.E R24, desc[UR6][R14.64+0x100] ;  /* 0x000100060e184981 */ /* 0x000f22000c1e1900 */
[----:B------:R-:W-:Y:S02]  /*09f0*/  @P4 LOP3.LUT R8, R8, R29, RZ, 0x3c, !PT ;  /* 0x0000001d08084212 */ /* 0x000fe400078e3cff */
[----:B--2---:R-:W-:-:S02]  /*0a00*/  @P0 LOP3.LUT R4, R4, R17, RZ, 0x3c, !PT ;  /* 0x0000001104040212 */ /* 0x004fc400078e3cff */
[----:B------:R-:W2:Y:S01]  /*0a10*/  @P1 LDG.E R17, desc[UR6][R14.64+0xc0] ;  /* 0x0000c0060e111981 */ /* 0x000ea2000c1e1900 */
[----:B---3--:R-:W-:-:S03]  /*0a20*/  @P3 LOP3.LUT R5, R5, R22, RZ, 0x3c, !PT ;  /* 0x0000001605053212 */ /* 0x008fc600078e3cff */
[----:B------:R-:W3:Y:S01]  /*0a30*/  @P2 LDG.E R22, desc[UR6][R14.64+0xd0] ;  /* 0x0000d0060e162981 */ /* 0x000ee2000c1e1900 */
[----:B------:R-:W-:Y:S02]  /*0a40*/  LOP3.LUT P0, RZ, R21, 0x8000, RZ, 0xc0, !PT ;  /* 0x0000800015ff7812 */ /* 0x000fe4000780c0ff */
[----:B----4-:R-:W-:Y:S01]  /*0a50*/  @P1 LOP3.LUT R6, R6, R19, RZ, 0x3c, !PT ;  /* 0x0000001306061212 */ /* 0x010fe200078e3cff */
[----:B------:R-:W4:Y:S01]  /*0a60*/  @P2 LDG.E R21, desc[UR6][R14.64+0xd4] ;  /* 0x0000d4060e152981 */ /* 0x000f22000c1e1900 */
[----:B------:R-:W-:-:S03]  /*0a70*/  @P1 LOP3.LUT R7, R7, R20, RZ, 0x3c, !PT ;  /* 0x0000001407071212 */ /* 0x000fc600078e3cff */
[----:B------:R-:W4:Y:S04]  /*0a80*/  @P2 LDG.E R19, desc[UR6][R14.64+0xcc] ;  /* 0x0000cc060e132981 */ /* 0x000f28000c1e1900 */
[----:B------:R-:W4:Y:S01]  /*0a90*/  @P3 LDG.E R20, desc[UR6][R14.64+0xe4] ;  /* 0x0000e4060e143981 */ /* 0x000f22000c1e1900 */
[----:B------:R-:W-:-:S03]  /*0aa0*/  @P5 LOP3.LUT R8, R8, R23, RZ, 0x3c, !PT ;  /* 0x0000001708085212 */ /* 0x000fc600078e3cff */
[----:B------:R-:W4:Y:S01]  /*0ab0*/  @P3 LDG.E R23, desc[UR6][R14.64+0xe0] ;  /* 0x0000e0060e173981 */ /* 0x000f22000c1e1900 */
[----:B------:R-:W-:-:S03]  /*0ac0*/  @P6 LOP3.LUT R8, R8, R25, RZ, 0x3c, !PT ;  /* 0x0000001908086212 */ /* 0x000fc600078e3cff */
[----:B------:R-:W4:Y:S04]  /*0ad0*/  @P0 LDG.E R25, desc[UR6][R14.64+0x12c] ;  /* 0x00012c060e190981 */ /* 0x000f28000c1e1900 */
[----:B------:R-:W4:Y:S01]  /*0ae0*/  @P0 LDG.E R26, desc[UR6][R14.64+0x13c] ;  /* 0x00013c060e1a0981 */ /* 0x000f22000c1e1900 */
[----:B------:R-:W-:-:S03]  /*0af0*/  @P4 LOP3.LUT R5, R5, R24, RZ, 0x3c, !PT ;  /* 0x0000001805054212 */ /* 0x000fc600078e3cff */
        /* <DEDUP_REMOVED lines=29> */
[----:B------:R-:W-:-:S05]  /*0cd0*/  VIADD R18, R18, 0x10 ;  /* 0x0000001012127836 */ /* 0x000fca0000000000 */
[----:B------:R-:W-:Y:S02]  /*0ce0*/  ISETP.NE.AND P1, PT, R18, 0x20, PT ;  /* 0x000000201200780c */ /* 0x000fe40003f25270 */
[----:B--2---:R-:W-:Y:S02]  /*0cf0*/  @P5 LOP3.LUT R4, R4, R17, RZ, 0x3c, !PT ;  /* 0x0000001104045212 */ /* 0x004fe400078e3cff */
[----:B---3--:R-:W-:Y:S02]  /*0d00*/  @P6 LOP3.LUT R7, R7, R22, RZ, 0x3c, !PT ;  /* 0x0000001607076212 */ /* 0x008fe400078e3cff */
[----:B----4-:R-:W-:Y:S02]  /*0d10*/  @P6 LOP3.LUT R4, R4, R21, RZ, 0x3c, !PT ;  /* 0x0000001504046212 */ /* 0x010fe400078e3cff */
[----:B------:R-:W-:Y:S02]  /*0d20*/  @P6 LOP3.LUT R6, R6, R19, RZ, 0x3c, !PT ;  /* 0x0000001306066212 */ /* 0x000fe400078e3cff */
[----:B------:R-:W-:-:S02]  /*0d30*/  @P6 LOP3.LUT R5, R5, R20, RZ, 0x3c, !PT ;  /* 0x0000001405056212 */ /* 0x000fc400078e3cff */
[----:B------:R-:W-:Y:S02]  /*0d40*/  @P0 LOP3.LUT R7, R7, R24, RZ, 0x3c, !PT ;  /* 0x0000001807070212 */ /* 0x000fe400078e3cff */
[----:B------:R-:W-:Y:S02]  /*0d50*/  @P0 LOP3.LUT R6, R6, R23, RZ, 0x3c, !PT ;  /* 0x0000001706060212 */ /* 0x000fe400078e3cff */
[----:B------:R-:W-:Y:S02]  /*0d60*/  @P0 LOP3.LUT R5, R5, R26, RZ, 0x3c, !PT ;  /* 0x0000001a05050212 */ /* 0x000fe400078e3cff */
[----:B------:R-:W-:Y:S01]  /*0d70*/  @P0 LOP3.LUT R4, R4, R25, RZ, 0x3c, !PT ;  /* 0x0000001904040212 */ /* 0x000fe200078e3cff */
[----:B------:R-:W-:Y:S06]  /*0d80*/  @P1 BRA `(.L_x_1) ;  /* 0xfffffff4004c1947 */ /* 0x000fec000383ffff */
[----:B------:R-:W-:-:S05]  /*0d90*/  VIADD R16, R16, 0x1 ;  /* 0x0000000110107836 */ /* 0x000fca0000000000 */
[----:B------:R-:W-:-:S13]  /*0da0*/  ISETP.NE.AND P0, PT, R16, 0x5, PT ;  /* 0x000000051000780c */ /* 0x000fda0003f05270 */
[----:B------:R-:W-:Y:S05]  /*0db0*/  @P0 BRA `(.L_x_2) ;  /* 0xfffffff400300947 */ /* 0x000fea000383ffff */
[----:B------:R0:W-:Y:S01]  /*0dc0*/  STL.64 [R1+0x8], R6 ;  /* 0x0000080601007387 */ /* 0x0001e20000100a00 */
[----:B------:R-:W-:-:S03]  /*0dd0*/  UISETP.NE.U32.AND UP0, UPT, UR8, 0x1, UPT ;  /* 0x000000010800788c */ /* 0x000fc6000bf05070 */
[----:B------:R0:W-:Y:S01]  /*0de0*/  STL.64 [R1+0x10], R4 ;  /* 0x0000100401007387 */ /* 0x0001e20000100a00 */
[----:B------:R-:W-:-:S03]  /*0df0*/  UISETP.NE.AND.EX UP0, UPT, URZ, URZ, UPT, UP0 ;  /* 0x000000ffff00728c */ /* 0x000fc6000bf05300 */
[----:B------:R0:W-:Y:S06]  /*0e00*/  STL [R1+0x4], R8 ;  /* 0x0000040801007387 */ /* 0x0001ec0000100800 */
[----:B------:R-:W-:Y:S05]  /*0e10*/  BRA.U !UP0, `(.L_x_0) ;  /* 0x0000001508e47547 */ /* 0x000fea000b800000 */
[----:B0-----:R-:W-:Y:S01]  /*0e20*/  IMAD.MOV.U32 R8, RZ, RZ, RZ ;  /* 0x000000ffff087224 */ /* 0x001fe200078e00ff */
[----:B------:R-:W-:Y:S01]  /*0e30*/  CS2R R4, SRZ ;  /* 0x0000000000047805 */ /* 0x000fe2000001ff00 */
[----:B------:R-:W-:Y:S01]  /*0e40*/  IMAD.MOV.U32 R16, RZ, RZ, RZ ;  /* 0x000000ffff107224 */ /* 0x000fe200078e00ff */
[----:B------:R-:W-:-:S07]  /*0e50*/  CS2R R6, SRZ ;  /* 0x0000000000067805 */ /* 0x000fce000001ff00 */
.L_x_4:
[----:B------:R-:W-:-:S06]  /*0e60*/  IMAD R3, R16, 0x4, R1 ;  /* 0x0000000410037824 */ /* 0x000fcc00078e0201 */
[----:B------:R-:W5:Y:S01]  /*0e70*/  LDL R3, [R3+0x4] ;  /* 0x0000040003037983 */ /* 0x000f620000100800 */
[----:B------:R-:W-:Y:S02]  /*0e80*/  IMAD.SHL.U32 R13, R16, 0x20, RZ ;  /* 0x00000020100d7824 */ /* 0x000fe400078e00ff */
[----:B------:R-:W-:-:S07]  /*0e90*/  IMAD.MOV.U32 R18, RZ, RZ, RZ ;  /* 0x000000ffff127224 */ /* 0x000fce00078e00ff */
.L_x_3:
        /* <DEDUP_REMOVED lines=181> */
[----:B------:R-:W-:Y:S05]  /*19f0*/  BRA.U UP0, `(.L_x_0) ;  /* 0x0000000900ec7547 */ /* 0x000fea000b800000 */
[----:B--2---:R-:W-:Y:S01]  /*1a00*/  IMAD.MOV.U32 R8, RZ, RZ, RZ ;  /* 0x000000ffff087224 */ /* 0x004fe200078e00ff */
[----:B------:R-:W-:Y:S01]  /*1a10*/  CS2R R4, SRZ ;  /* 0x0000000000047805 */ /* 0x000fe2000001ff00 */
[----:B------:R-:W-:Y:S01]  /*1a20*/  IMAD.MOV.U32 R16, RZ, RZ, RZ ;  /* 0x000000ffff107224 */ /* 0x000fe200078e00ff */
[----:B------:R-:W-:-:S07]  /*1a30*/  CS2R R6, SRZ ;  /* 0x0000000000067805 */ /* 0x000fce000001ff00 */
.L_x_6:
[----:B------:R-:W-:-:S06]  /*1a40*/  IMAD R3, R16, 0x4, R1 ;  /* 0x0000000410037824 */ /* 0x000fcc00078e0201 */
[----:B------:R-:W5:Y:S01]  /*1a50*/  LDL R3, [R3+0x4] ;  /* 0x0000040003037983 */ /* 0x000f620000100800 */
[----:B------:R-:W-:Y:S02]  /*1a60*/  IMAD.SHL.U32 R13, R16, 0x20, RZ ;  /* 0x00000020100d7824 */ /* 0x000fe400078e00ff */
[----:B------:R-:W-:-:S07]  /*1a70*/  IMAD.MOV.U32 R18, RZ, RZ, RZ ;  /* 0x000000ffff127224 */ /* 0x000fce00078e00ff */
.L_x_5:
        /* <DEDUP_REMOVED lines=176> */
[----:B------:R3:W-:Y:S04]  /*2580*/  STL.64 [R1+0x8], R6 ;  /* 0x0000080601007387 */ /* 0x0007e80000100a00 */
[----:B------:R3:W-:Y:S04]  /*2590*/  STL.64 [R1+0x10], R4 ;  /* 0x0000100401007387 */ /* 0x0007e80000100a00 */
[----:B------:R3:W-:Y:S02]  /*25a0*/  STL [R1+0x4], R8 ;  /* 0x0000040801007387 */ /* 0x0007e40000100800 */
.L_x_0:
[----:B------:R-:W-:Y:S01]  /*25b0*/  VIADD R0, R0, 0x1 ;  /* 0x0000000100007836 */ /* 0x000fe20000000000 */
[----:B------:R-:W-:Y:S02]  /*25c0*/  USHF.R.U64 UR5, UR5, 0x2, UR4 ;  /* 0x0000000205057899 */ /* 0x000fe40008001204 */
[----:B------:R-:W-:Y:S02]  /*25d0*/  USHF.R.U32.HI UR4, URZ, 0x2, UR4 ;  /* 0x00000002ff047899 */ /* 0x000fe40008011604 */
[----:B------:R-:W-:-:S13]  /*25e0*/  ISETP.NE.AND P0, PT, R0, 0x10, PT ;  /* 0x000000100000780c */ /* 0x000fda0003f05270 */
[----:B------:R-:W-:Y:S05]  /*25f0*/  @P0 BRA `(.L_x_7) ;  /* 0xffffffd800f80947 */ /* 0x000fea000383ffff */
[----:B------:R-:W-:Y:S01]  /*2600*/  IMAD.MOV.U32 R0, RZ, RZ, RZ ;  /* 0x000000ffff007224 */ /* 0x000fe200078e00ff */
[----:B0123--:R-:W-:Y:S01]  /*2610*/  CS2R R6, SRZ ;  /* 0x0000000000067805 */ /* 0x00ffe2000001ff00 */
[----:B------:R-:W-:Y:S02]  /*2620*/  IMAD.MOV.U32 R3, RZ, RZ, RZ ;  /* 0x000000ffff037224 */ /* 0x000fe400078e00ff */
[----:B------:R-:W-:Y:S02]  /*2630*/  IMAD.MOV.U32 R8, RZ, RZ, RZ ;  /* 0x000000ffff087224 */ /* 0x000fe400078e00ff */
[----:B------:R-:W-:-:S07]  /*2640*/  IMAD.MOV.U32 R10, RZ, RZ, RZ ;  /* 0x000000ffff0a7224 */ /* 0x000fce00078e00ff */
.L_x_9:
[----:B------:R-:W-:-:S06]  /*2650*/  IMAD R11, R10, 0x4, R1 ;  /* 0x000000040a0b7824 */ /* 0x000fcc00078e0201 */
[----:B------:R-:W5:Y:S01]  /*2660*/  LDL R11, [R11+0x4] ;  /* 0x000004000b0b7983 */ /* 0x000f620000100800 */
[----:B------:R-:W-:Y:S01]  /*2670*/  IMAD.SHL.U32 R13, R10, 0x20, RZ ;  /* 0x000000200a0d7824 */ /* 0x000fe200078e00ff */
[----:B------:R-:W-:-:S06]  /*2680*/  UMOV UR4, URZ ;  /* 0x000000ff00047c82 */ /* 0x000fcc0008000000 */
.L_x_8:
[----:B------:R-:W0:Y:S01]  /*2690*/  LDC.64 R4, c[0x4][0x8] ;  /* 0x01000200ff047b82 */ /* 0x000e220000000a00 */
[----:B-----5:R-:W-:Y:S01]  /*26a0*/  SHF.R.U32.HI R18, RZ, UR4, R11 ;  /* 0x00000004ff127c19 */ /* 0x020fe2000801160b */
[----:B------:R-:W-:-:S03]  /*26b0*/  VIADD R14, R13, UR4 ;  /* 0x000000040d0e7c36 */ /* 0x000fc60008000000 */
[----:B------:R-:W-:-:S04]  /*26c0*/  LOP3.LUT R15, R18, 0x1, RZ, 0xc0, !PT ;  /* 0x00000001120f7812 */ /* 0x000fc800078ec0ff */
[----:B------:R-:W-:Y:S01]  /*26d0*/  ISETP.NE.U32.AND P0, PT, R15, 0x1, PT ;  /* 0x000000010f00780c */ /* 0x000fe20003f05070 */
[----:B------:R-:W-:-:S03]  /*26e0*/  IMAD R15, R14, 0x5, RZ ;  /* 0x000000050e0f7824 */ /* 0x000fc600078e02ff */
[----:B------:R-:W-:Y:S01]  /*26f0*/  R2P PR, R18, 0x7e ;  /* 0x0000007e12007804 */ /* 0x000fe20000000000 */
[----:B0-----:R-:W-:-:S08]  /*2700*/  IMAD.WIDE.U32 R4, R15, 0x4, R4 ;  /* 0x000000040f047825 */ /* 0x001fd000078e0004 */
[----:B------:R-:W2:Y:S04]  /*2710*/  @!P0 LDG.E R19, desc[UR6][R4.64+0x10] ;  /* 0x0000100604138981 */ /* 0x000ea8000c1e1900 */
[----:B------:R-:W3:Y:S04]  /*2720*/  @P1 LDG.E R21, desc[UR6][R4.64+0x24] ;  /* 0x0000240604151981 */ /* 0x000ee8000c1e1900 */
[----:B------:R-:W4:Y:S04]  /*2730*/  @P2 LDG.E R23, desc[UR6][R4.64+0x38] ;  /* 0x0000380604172981 */ /* 0x000f28000c1e1900 */
[----:B------:R-:W4:Y:S04]  /*2740*/  @P3 LDG.E R25, desc[UR6][R4.64+0x4c] ;  /* 0x00004c0604193981 */ /* 0x000f28000c1e1900 */
[----:B------:R-:W4:Y:S04]  /*2750*/  @!P0 LDG.E R17, desc[UR6][R4.64] ;  /* 0x0000000604118981 */ /* 0x000f28000c1e1900 */
[----:B------:R-:W4:Y:S04]  /*2760*/  @P4 LDG.E R27, desc[UR6][R4.64+0x60] ;  /* 0x00006006041b4981 */ /* 0x000f28000c1e1900 */
[----:B------:R-:W4:Y:S04]  /*2770*/  @P5 LDG.E R15, desc[UR6][R4.64+0x74] ;  /* 0x00007406040f5981 */ /* 0x000f28000c1e1900 */
[----:B------:R-:W4:Y:S04]  /*2780*/  @!P0 LDG.E R14, desc[UR6][R4.64+0x4] ;  /* 0x00000406040e8981 */ /* 0x000f28000c1e1900 */
[----:B------:R-:W4:Y:S04]  /*2790*/  @!P0 LDG.E R16, desc[UR6][R4.64+0xc] ;  /* 0x00000c0604108981 */ /* 0x000f28000c1e1900 */
[----:B------:R-:W4:Y:S04]  /*27a0*/  @P1 LDG.E R20, desc[UR6][R4.64+0x18] ;  /* 0x0000180604141981 */ /* 0x000f28000c1e1900 */
[----:B------:R-:W4:Y:S04]  /*27b0*/  @P1 LDG.E R22, desc[UR6][R4.64+0x20] ;  /* 0x0000200604161981 */ /* 0x000f28000c1e1900 */
[----:B------:R-:W4:Y:S04]  /*27c0*/  @P2 LDG.E R24, desc[UR6][R4.64+0x2c] ;  /* 0x00002c0604182981 */ /* 0x000f28000c1e1900 */
[----:B------:R-:W4:Y:S01]  /*27d0*/  @P5 LDG.E R26, desc[UR6][R4.64+0x68] ;  /* 0x00006806041a5981 */ /* 0x000f22000c1e1900 */
[----:B--2---:R-:W-:-:S03]  /*27e0*/  @!P0 LOP3.LUT R0, R0, R19, RZ, 0x3c, !PT ;  /* 0x0000001300008212 */ /* 0x004fc600078e3cff */
[----:B------:R-:W2:Y:S01]  /*27f0*/  @P1 LDG.E R19, desc[UR6][R4.64+0x14] ;  /* 0x0000140604131981 */ /* 0x000ea2000c1e1900 */
[----:B---3--:R-:W-:-:S03]  /*2800*/  @P1 LOP3.LUT R0, R0, R21, RZ, 0x3c, !PT ;  /* 0x0000001500001212 */ /* 0x008fc600078e3cff */
[----:B------:R-:W3:Y:S01]  /*2810*/  @P1 LDG.E R21, desc[UR6][R4.64+0x1c] ;  /* 0x00001c0604151981 */ /* 0x000ee2000c1e1900 */
[----:B----4-:R-:W-:-:S03]  /*2820*/  @P2 LOP3.LUT R0, R0, R23, RZ, 0x3c, !PT ;  /* 0x0000001700002212 */ /* 0x010fc600078e3cff */
[----:B------:R-:W4:Y:S01]  /*2830*/  @P2 LDG.E R23, desc[UR6][R4.64+0x28] ;  /* 0x0000280604172981 */ /* 0x000f22000c1e1900 */
[----:B------:R-:W-:-:S03]  /*2840*/  @P3 LOP3.LUT R0, R0, R25, RZ, 0x3c, !PT ;  /* 0x0000001900003212 */ /* 0x000fc600078e3cff */
[----:B------:R-:W4:Y:S01]  /*2850*/  @P6 LDG.E R25, desc[UR6][R4.64+0x88] ;  /* 0x0000880604196981 */ /* 0x000f22000c1e1900 */
[----:B------:R-:W-:-:S03]  /*2860*/  @!P0 LOP3.LUT R8, R8, R17, RZ, 0x3c, !PT ;  /* 0x0000001108088212 */ /* 0x000fc600078e3cff */
[----:B------:R-:W3:Y:S01]  /*2870*/  @!P0 LDG.E R17, desc[UR6][R4.64+0x8] ;  /* 0x0000080604118981 */ /* 0x000ee2000c1e1900 */
[----:B------:R-:W-:-:S04]  /*2880*/  @P4 LOP3.LUT R0, R0, R27, RZ, 0x3c, !PT ;  /* 0x0000001b00004212 */ /* 0x000fc800078e3cff */
[----:B------:R-:W-:Y:S02]  /*2890*/  @P5 LOP3.LUT R0, R0, R15, RZ, 0x3c, !PT ;  /* 0x0000000f00005212 */ /* 0x000fe400078e3cff */
[----:B------:R-:W4:Y:S01]  /*28a0*/  @P2 LDG.E R15, desc[UR6][R4.64+0x30] ;  /* 0x00003006040f2981 */ /* 0x000f22000c1e1900 */
[----:B------:R-:W-:-:S03]  /*28b0*/  @!P0 LOP3.LUT R7, R7, R14, RZ, 0x3c, !PT ;  /* 0x0000000e07078212 */ /* 0x000fc600078e3cff */
[----:B------:R-:W4:Y:S01]  /*28c0*/  @P2 LDG.E R14, desc[UR6][R4.64+0x34] ;  /* 0x00003406040e2981 */ /* 0x000f22000c1e1900 */
[----:B------:R-:W-:-:S03]  /*28d0*/  @!P0 LOP3.LUT R3, R3, R16, RZ, 0x3c, !PT ;  /* 0x0000001003038212 */ /* 0x000fc600078e3cff */
        /* <DEDUP_REMOVED lines=9> */
[----:B---3--:R-:W-:-:S03]  /*2970*/  @!P0 LOP3.LUT R6, R6, R17, RZ, 0x3c, !PT ;  /* 0x0000001106068212 */ /* 0x008fc600078e3cff */
[----:B------:R-:W3:Y:S01]  /*2980*/  @P3 LDG.E R17, desc[UR6][R4.64+0x3c] ;  /* 0x00003c0604113981 */ /* 0x000ee2000c1e1900 */
[----:B------:R-:W-:Y:S02]  /*2990*/  @P1 LOP3.LUT R6, R6, R21, RZ, 0x3c, !PT ;  /* 0x0000001506061212 */ /* 0x000fe400078e3cff */
[----:B----4-:R-:W-:Y:S01]  /*29a0*/  @P2 LOP3.LUT R8, R8, R23, RZ, 0x3c, !PT ;  /* 0x0000001708082212 */ /* 0x010fe200078e3cff */
[----:B------:R-:W4:Y:S01]  /*29b0*/  @P4 LDG.E R21, desc[UR6][R4.64+0x58] ;  /* 0x0000580604154981 */ /* 0x000f22000c1e1900 */
[----:B------:R-:W-:-:S03]  /*29c0*/  @P2 LOP3.LUT R6, R6, R15, RZ, 0x3c, !PT ;  /* 0x0000000f06062212 */ /* 0x000fc600078e3cff */
[----:B------:R-:W4:Y:S04]  /*29d0*/  @P4 LDG.E R15, desc[UR6][R4.64+0x50] ;  /* 0x00005006040f4981 */ /* 0x000f28000c1e1900 */
[----:B------:R-:W4:Y:S01]  /*29e0*/  @P5 LDG.E R23, desc[UR6][R4.64+0x64] ;  /* 0x0000640604175981 */ /* 0x000f22000c1e1900 */
[----:B------:R-:W-:Y:S02]  /*29f0*/  LOP3.LUT P0, RZ, R18, 0x80, RZ, 0xc0, !PT ;  /* 0x0000008012ff7812 */ /* 0x000fe4000780c0ff */
[----:B------:R-:W-:Y:S02]  /*2a00*/  @P2 LOP3.LUT R3, R3, R14, RZ, 0x3c, !PT ;  /* 0x0000000e03032212 */ /* 0x000fe400078e3cff */
[----:B------:R-:W4:Y:S01]  /*2a10*/  @P5 LDG.E R14, desc[UR6][R4.64+0x70] ;  /* 0x00007006040e5981 */ /* 0x000f22000c1e1900 */
[----:B------:R-:W-:-:S02]  /*2a20*/  @P3 LOP3.LUT R7, R7, R16, RZ, 0x3c, !PT ;  /* 0x0000001007073212 */ /* 0x000fc400078e3cff */
[----:B------:R-:W-:Y:S01]  /*2a30*/  @P3 LOP3.LUT R3, R3, R20, RZ, 0x3c, !PT ;  /* 0x0000001403033212 */ /* 0x000fe200078e3cff */
[----:B------:R-:W4:Y:S01]  /*2a40*/  @P6 LDG.E R16, desc[UR6][R4.64+0x7c] ;  /* 0x00007c0604106981 */ /* 0x000f22000c1e1900 */
[----:B------:R-:W-:-:S03]  /*2a50*/  @P6 LOP3.LUT R0, R0, R25, RZ, 0x3c, !PT ;  /* 0x0000001900006212 */ /* 0x000fc600078e3cff */
[----:B------:R-:W4:Y:S01]  /*2a60*/  @P6 LDG.E R20, desc[UR6][R4.64+0x84] ;  /* 0x0000840604146981 */ /* 0x000f22000c1e1900 */
[----:B------:R-:W-:Y:S02]  /*2a70*/  @P4 LOP3.LUT R7, R7, R22, RZ, 0x3c, !PT ;  /* 0x0000001607074212 */ /* 0x000fe400078e3cff */
[----:B------:R-:W-:Y:S01]  /*2a80*/  @P4 LOP3.LUT R3, R3, R24, RZ, 0x3c, !PT ;  /* 0x0000001803034212 */ /* 0x000fe200078e3cff */
        /* <DEDUP_REMOVED lines=9> */
[----:B------:R-:W-:Y:S02]  /*2b20*/  @P4 LOP3.LUT R6, R6, R21, RZ, 0x3c, !PT ;  /* 0x0000001506064212 */ /* 0x000fe400078e3cff */
[----:B------:R-:W-:Y:S01]  /*2b30*/  @P5 LOP3.LUT R8, R8, R23, RZ, 0x3c, !PT ;  /* 0x0000001708085212 */ /* 0x000fe200078e3cff */
[----:B------:R-:W2:Y:S04]  /*2b40*/  @P0 LDG.E R21, desc[UR6][R4.64+0x8c] ;  /* 0x00008c0604150981 */ /* 0x000ea8000c1e1900 */
[----:B------:R-:W2:Y:S01]  /*2b50*/  @P0 LDG.E R23, desc[UR6][R4.64+0x94] ;  /* 0x0000940604170981 */ /* 0x000ea2000c1e1900 */
[----:B------:R-:W-:Y:S02]  /*2b60*/  @P5 LOP3.LUT R7, R7, R26, RZ, 0x3c, !PT ;  /* 0x0000001a07075212 */ /* 0x000fe400078e3cff */
[----:B------:R-:W-:-:S02]  /*2b70*/  @P5 LOP3.LUT R3, R3, R14, RZ, 0x3c, !PT ;  /* 0x0000000e03035212 */ /* 0x000fc400078e3cff */
[----:B------:R-:W-:Y:S02]  /*2b80*/  @P6 LOP3.LUT R7, R7, R16, RZ, 0x3c, !PT ;  /* 0x0000001007076212 */ /* 0x000fe400078e3cff */
[----:B------:R-:W-:Y:S02]  /*2b90*/  @P6 LOP3.LUT R3, R3, R20, RZ, 0x3c, !PT ;  /* 0x0000001403036212 */ /* 0x000fe400078e3cff */
[----:B------:R-:W-:Y:S02]  /*2ba0*/  @P0 LOP3.LUT R7, R7, R22, RZ, 0x3c, !PT ;  /* 0x0000001607070212 */ /* 0x000fe400078e3cff */
[----:B------:R-:W-:Y:S02]  /*2bb0*/  @P0 LOP3.LUT R3, R3, R24, RZ, 0x3c, !PT ;  /* 0x0000001803030212 */ /* 0x000fe400078e3cff */
[----:B------:R-:W-:Y:S02]  /*2bc0*/  @P0 LOP3.LUT R0, R0, R25, RZ, 0x3c, !PT ;  /* 0x0000001900000212 */ /* 0x000fe400078e3cff */
[----:B---3--:R-:W-:-:S02]  /*2bd0*/  @P6 LOP3.LUT R8, R8, R17, RZ, 0x3c, !PT ;  /* 0x0000001108086212 */ /* 0x008fc400078e3cff */
[----:B----4-:R-:W-:-:S04]  /*2be0*/  @P5 LOP3.LUT R6, R6, R15, RZ, 0x3c, !PT ;  /* 0x0000000f06065212 */ /* 0x010fc800078e3cff */
[----:B--2---:R-:W-:Y:S02]  /*2bf0*/  @P6 LOP3.LUT R6, R6, R19, RZ, 0x3c, !PT ;  /* 0x0000001306066212 */ /* 0x004fe400078e3cff */
        /* <DEDUP_REMOVED lines=23> */
[----:B------:R-:W-:Y:S02]  /*2d70*/  @P0 LOP3.LUT R8, R8, R19, RZ, 0x3c, !PT ;  /* 0x0000001308080212 */ /* 0x000fe400078e3cff */
[----:B------:R-:W4:Y:S01]  /*2d80*/  @P2 LDG.E R19, desc[UR6][R4.64+0xd0] ;  /* 0x0000d00604132981 */ /* 0x000f22000c1e1900 */
[----:B------:R-:W-:-:S03]  /*2d90*/  @P0 LOP3.LUT R7, R7, R16, RZ, 0x3c, !PT ;  /* 0x0000001007070212 */ /* 0x000fc600078e3cff */
[----:B------:R-:W4:Y:S01]  /*2da0*/  @P2 LDG.E R16, desc[UR6][R4.64+0xcc] ;  /* 0x0000cc0604102981 */ /* 0x000f22000c1e1900 */
[----:B------:R-:W-:-:S03]  /*2db0*/  @P0 LOP3.LUT R6, R6, R21, RZ, 0x3c, !PT ;  /* 0x0000001506060212 */ /* 0x000fc600078e3cff */
[----:B------:R-:W4:Y:S01]  /*2dc0*/  @P3 LDG.E R21, desc[UR6][R4.64+0xdc] ;  /* 0x0000dc0604153981 */ /* 0x000f22000c1e1900 */
[----:B------:R-:W-:Y:S02]  /*2dd0*/  @P0 LOP3.LUT R3, R3, R20, RZ, 0x3c, !PT ;  /* 0x0000001403030212 */ /* 0x000fe400078e3cff */
[----:B------:R-:W-:Y:S01]  /*2de0*/  LOP3.LUT P0, RZ, R18, 0x8000, RZ, 0xc0, !PT ;  /* 0x0000800012ff7812 */ /* 0x000fe2000780c0ff */
        /* <DEDUP_REMOVED lines=36> */
[----:B---3--:R-:W-:-:S03]  /*3030*/  @P3 LOP3.LUT R6, R6, R23, RZ, 0x3c, !PT ;  /* 0x0000001706063212 */ /* 0x008fc600078e3cff */
[----:B------:R-:W3:Y:S01]  /*3040*/  @P0 LDG.E R23, desc[UR6][R4.64+0x12c] ;  /* 0x00012c0604170981 */ /* 0x000ee2000c1e1900 */
[----:B--2---:R-:W-:-:S03]  /*3050*/  @P4 LOP3.LUT R6, R6, R15, RZ, 0x3c, !PT ;  /* 0x0000000f06064212 */ /* 0x004fc600078e3cff */
[----:B------:R-:W2:Y:S01]  /*3060*/  @P6 LDG.E R15, desc[UR6][R4.64+0x120] ;  /* 0x00012006040f6981 */ /* 0x000ea2000c1e1900 */
[----:B------:R-:W-:-:S04]  /*3070*/  UIADD3 UR4, UPT, UPT, UR4, 0x10, URZ ;  /* 0x0000001004047890 */ /* 0x000fc8000fffe0ff */
[----:B------:R-:W-:Y:S01]  /*3080*/  UISETP.NE.AND UP0, UPT, UR4, 0x20, UPT ;  /* 0x000000200400788c */ /* 0x000fe2000bf05270 */
[----:B----4-:R-:W-:Y:S02]  /*3090*/  @P5 LOP3.LUT R6, R6, R19, RZ, 0x3c, !PT ;  /* 0x0000001306065212 */ /* 0x010fe400078e3cff */
[----:B------:R-:W-:Y:S02]  /*30a0*/  @P5 LOP3.LUT R7, R7, R16, RZ, 0x3c, !PT ;  /* 0x0000001007075212 */ /* 0x000fe400078e3cff */
[----:B------:R-:W-:Y:S02]  /*30b0*/  @P0 LOP3.LUT R0, R0, R27, RZ, 0x3c, !PT ;  /* 0x0000001b00000212 */ /* 0x000fe400078e3cff */
[----:B------:R-:W-:Y:S02]  /*30c0*/  @P6 LOP3.LUT R7, R7, R20, RZ, 0x3c, !PT ;  /* 0x0000001407076212 */ /* 0x000fe400078e3cff */
[----:B------:R-:W-:Y:S02]  /*30d0*/  @P5 LOP3.LUT R8, R8, R17, RZ, 0x3c, !PT ;  /* 0x0000001108085212 */ /* 0x000fe400078e3cff */
[----:B------:R-:W-:-:S02]  /*30e0*/  @P5 LOP3.LUT R3, R3, R18, RZ, 0x3c, !PT ;  /* 0x0000001203035212 */ /* 0x000fc400078e3cff */
[----:B------:R-:W-:Y:S02]  /*30f0*/  @P6 LOP3.LUT R8, R8, R21, RZ, 0x3c, !PT ;  /* 0x0000001508086212 */ /* 0x000fe400078e3cff */
[----:B------:R-:W-:Y:S02]  /*3100*/  @P6 LOP3.LUT R3, R3, R22, RZ, 0x3c, !PT ;  /* 0x0000001603036212 */ /* 0x000fe400078e3cff */
[----:B------:R-:W-:Y:S02]  /*3110*/  @P0 LOP3.LUT R7, R7, R14, RZ, 0x3c, !PT ;  /* 0x0000000e07070212 */ /* 0x000fe400078e3cff */
[----:B------:R-:W-:Y:S02]  /*3120*/  @P0 LOP3.LUT R3, R3, R24, RZ, 0x3c, !PT ;  /* 0x0000001803030212 */ /* 0x000fe400078e3cff */
[----:B---3--:R-:W-:Y:S02]  /*3130*/  @P0 LOP3.LUT R8, R8, R23, RZ, 0x3c, !PT ;  /* 0x0000001708080212 */ /* 0x008fe400078e3cff */
[----:B--2---:R-:W-:-:S04]  /*3140*/  @P6 LOP3.LUT R6, R6, R15, RZ, 0x3c, !PT ;  /* 0x0000000f06066212 */ /* 0x004fc800078e3cff */
[----:B------:R-:W-:Y:S01]  /*3150*/  @P0 LOP3.LUT R6, R6, R25, RZ, 0x3c, !PT ;  /* 0x0000001906060212 */ /* 0x000fe200078e3cff */
[----:B------:R-:W-:Y:S06]  /*3160*/  BRA.U UP0, `(.L_x_8) ;  /* 0xfffffff500487547 */ /* 0x000fec000b83ffff */
[----:B------:R-:W-:-:S05]  /*3170*/  VIADD R10, R10, 0x1 ;  /* 0x000000010a0a7836 */ /* 0x000fca0000000000 */
[----:B------:R-:W-:-:S13]  /*3180*/  ISETP.NE.AND P0, PT, R10, 0x5, PT ;  /* 0x000000050a00780c */ /* 0x000fda0003f05270 */
[----:B------:R-:W-:Y:S05]  /*3190*/  @P0 BRA `(.L_x_9) ;  /* 0xfffffff4002c0947 */ /* 0x000fea000383ffff */
[----:B------:R-:W-:Y:S01]  /*31a0*/  SHF.R.U32.HI R5, RZ, 0x2, R8 ;  /* 0x00000002ff057819 */ /* 0x000fe20000011608 */
[----:B------:R-:W-:Y:S01]  /*31b0*/  IMAD.SHL.U32 R4, R0, 0x10, RZ ;  /* 0x0000001000047824 */ /* 0x000fe200078e00ff */
[----:B------:R-:W-:Y:S01]  /*31c0*/  SHF.R.U32.HI R10, RZ, 0x2, R7 ;  /* 0x00000002ff0a7819 */ /* 0x000fe20000011607 */
[----:B------:R-:W0:Y:S01]  /*31d0*/  LDC.64 R18, c[0x0][0x380] ;  /* 0x0000e000ff127b82 */ /* 0x000e220000000a00 */
[----:B------:R-:W-:Y:S02]  /*31e0*/  LOP3.LUT R5, R5, R8, RZ, 0x3c, !PT ;  /* 0x0000000805057212 */ /* 0x000fe400078e3cff */
[----:B------:R-:W-:Y:S02]  /*31f0*/  LOP3.LUT R10, R10, R7, RZ, 0x3c, !PT ;  /* 0x000000070a0a7212 */ /* 0x000fe400078e3cff */
[----:B------:R-:W-:Y:S01]  /*3200*/  SHF.R.U32.HI R11, RZ, 0x2, R6 ;  /* 0x00000002ff0b7819 */ /* 0x000fe20000011606 */
[----:B------:R-:W-:Y:S01]  /*3210*/  IMAD.SHL.U32 R8, R5, 0x2, RZ ;  /* 0x0000000205087824 */ /* 0x000fe200078e00ff */
[----:B------:R-:W-:-:S02]  /*3220*/  SHF.R.U32.HI R13, RZ, 0x2, R0 ;  /* 0x00000002ff0d7819 */ /* 0x000fc40000011600 */
[----:B------:R-:W-:Y:S02]  /*3230*/  LOP3.LUT R11, R11, R6, RZ, 0x3c, !PT ;  /* 0x000000060b0b7212 */ /* 0x000fe400078e3cff */
[----:B------:R-:W-:Y:S01]  /*3240*/  LOP3.LUT R5, R5, R8, R4, 0x96, !PT ;  /* 0x0000000805057212 */ /* 0x000fe200078e9604 */
[----:B------:R-:W-:Y:S01]  /*3250*/  IMAD.SHL.U32 R4, R10, 0x2, RZ ;  /* 0x000000020a047824 */ /* 0x000fe200078e00ff */
[----:B------:R-:W-:Y:S01]  /*3260*/  SHF.R.U32.HI R8, RZ, 0x2, R3 ;  /* 0x00000002ff087819 */ /* 0x000fe20000011603 */
[----:B------:R-:W-:Y:S01]  /*3270*/  IMAD.SHL.U32 R6, R11, 0x2, RZ ;  /* 0x000000020b067824 */ /* 0x000fe200078e00ff */
[-C--:B------:R-:W-:Y:S02]  /*3280*/  LOP3.LUT R5, R5, R0.reuse, RZ, 0x3c, !PT ;  /* 0x0000000005057212 */ /* 0x080fe400078e3cff */
[----:B------:R-:W-:Y:S02]  /*3290*/  LOP3.LUT R8, R8, R3, RZ, 0x3c, !PT ;  /* 0x0000000308087212 */ /* 0x000fe400078e3cff */
[----:B------:R-:W-:Y:S01]  /*32a0*/  LOP3.LUT R0, R13, R0, RZ, 0x3c, !PT ;  /* 0x000000000d007212 */ /* 0x000fe200078e3cff */
[----:B------:R-:W-:-:S05]  /*32b0*/  IMAD.SHL.U32 R7, R5, 0x10, RZ ;  /* 0x0000001005077824 */ /* 0x000fca00078e00ff */
[----:B------:R-:W-:Y:S01]  /*32c0*/  LOP3.LUT R4, R10, R4, R7, 0x96, !PT ;  /* 0x000000040a047212 */ /* 0x000fe200078e9607 */
[----:B------:R-:W-:-:S03]  /*32d0*/  IMAD.MOV.U32 R10, RZ, RZ, 0x0 ;  /* 0x00000000ff0a7424 */ /* 0x000fc600078e00ff */
[----:B------:R-:W-:-:S05]  /*32e0*/  LOP3.LUT R7, R4, R5, RZ, 0x3c, !PT ;  /* 0x0000000504077212 */ /* 0x000fca00078e3cff */
[----:B------:R-:W-:-:S05]  /*32f0*/  IMAD.SHL.U32 R4, R7, 0x10, RZ ;  /* 0x0000001007047824 */ /* 0x000fca00078e00ff */
[----:B------:R-:W-:Y:S02]  /*3300*/  LOP3.LUT R4, R11, R6, R4, 0x96, !PT ;  /* 0x000000060b047212 */ /* 0x000fe400078e9604 */
[----:B------:R-:W-:Y:S02]  /*3310*/  SHF.R.U32.HI R6, RZ, 0x2, R5 ;  /* 0x00000002ff067819 */ /* 0x000fe40000011605 */
[----:B------:R-:W-:Y:S01]  /*3320*/  LOP3.LUT R3, R4, R7, RZ, 0x3c, !PT ;  /* 0x0000000704037212 */ /* 0x000fe200078e3cff */
[----:B------:R-:W-:Y:S01]  /*3330*/  IMAD.SHL.U32 R4, R8, 0x2, RZ ;  /* 0x0000000208047824 */ /* 0x000fe200078e00ff */
[----:B------:R-:W-:-:S03]  /*3340*/  IADD3 R7, PT, PT, R2, 0x10974f, R7 ;  /* 0x0010974f02077810 */ /* 0x000fc60007ffe007 */
[----:B------:R-:W-:-:S05]  /*3350*/  IMAD.SHL.U32 R11, R3, 0x10, RZ ;  /* 0x00000010030b7824 */ /* 0x000fca00078e00ff */
[----:B------:R-:W-:Y:S01]  /*3360*/  LOP3.LUT R4, R8, R4, R11, 0x96, !PT ;  /* 0x0000000408047212 */ /* 0x000fe200078e960b */
[----:B0-----:R-:W-:-:S03]  /*3370*/  IMAD.WIDE.U32 R8, R9, 0x18, R18 ;  /* 0x0000001809087825 */ /* 0x001fc600078e0012 */
[----:B------:R-:W-:Y:S01]  /*3380*/  LOP3.LUT R13, R4, R3, RZ, 0x3c, !PT ;  /* 0x00000003040d7212 */ /* 0x000fe200078e3cff */
[----:B------:R-:W-:Y:S01]  /*3390*/  IMAD.SHL.U32 R4, R0, 0x2, RZ ;  /* 0x0000000200047824 */ /* 0x000fe200078e00ff */
[C---:B------:R-:W-:Y:S02]  /*33a0*/  IADD3 R3, PT, PT, R2.reuse, 0x161f14, R3 ;  /* 0x00161f1402037810 */ /* 0x040fe40007ffe003 */
[----:B------:R-:W-:Y:S01]  /*33b0*/  IADD3 R14, PT, PT, R2, 0x1ba6d9, R13 ;  /* 0x001ba6d9020e7810 */ /* 0x000fe20007ffe00d */
[----:B------:R-:W-:-:S05]  /*33c0*/  IMAD.SHL.U32 R11, R13, 0x10, RZ ;  /* 0x000000100d0b7824 */ /* 0x000fca00078e00ff */
[----:B------:R-:W-:Y:S02]  /*33d0*/  LOP3.LUT R4, R0, R4, R11, 0x96, !PT ;  /* 0x0000000400047212 */ /* 0x000fe400078e960b */
[----:B------:R-:W-:Y:S01]  /*33e0*/  LOP3.LUT R0, R6, R5, RZ, 0x3c, !PT ;  /* 0x0000000506007212 */ /* 0x000fe200078e3cff */
[----:B------:R-:W-:Y:S01]  /*33f0*/  IMAD.WIDE.U32 R6, R7, 0x200000, RZ ;  /* 0x0020000007067825 */ /* 0x000fe200078e00ff */
[----:B------:R-:W-:Y:S02]  /*3400*/  LOP3.LUT R11, R4, R13, RZ, 0x3c, !PT ;  /* 0x0000000d040b7212 */ /* 0x000fe400078e3cff */
[----:B------:R-:W-:Y:S01]  /*3410*/  IADD3 R5, PT, PT, R2, 0xb0f8a, R5 ;  /* 0x000b0f8a02057810 */ /* 0x000fe20007ffe005 */
[----:B------:R-:W-:Y:S02]  /*3420*/  IMAD.SHL.U32 R4, R0, 0x2, RZ ;  /* 0x0000000200047824 */ /* 0x000fe400078e00ff */
[----:B------:R-:W-:-:S05]  /*3430*/  IMAD.SHL.U32 R15, R11, 0x10, RZ ;  /* 0x000000100b0f7824 */ /* 0x000fca00078e00ff */
[----:B------:R-:W-:Y:S01]  /*3440*/  LOP3.LUT R0, R0, R4, R15, 0x96, !PT ;  /* 0x0000000400007212 */ /* 0x000fe200078e960f */
[----:B------:R-:W-:Y:S01]  /*3450*/  IMAD.WIDE.U32 R14, R14, 0x200000, RZ ;  /* 0x002000000e0e7825 */ /* 0x000fe200078e00ff */
[----:B------:R-:W-:Y:S02]  /*3460*/  LOP3.LUT R4, R6, R5, RZ, 0x3c, !PT ;  /* 0x0000000506047212 */ /* 0x000fe400078e3cff */
[----:B------:R-:W-:Y:S01]  /*3470*/  LOP3.LUT R13, R0, R11, RZ, 0x3c, !PT ;  /* 0x0000000b000d7212 */ /* 0x000fe200078e3cff */
[----:B------:R-:W-:Y:S01]  /*3480*/  IMAD.MOV.U32 R5, RZ, RZ, R7 ;  /* 0x000000ffff057224 */ /* 0x000fe200078e0007 */
[C---:B------:R-:W-:Y:S02]  /*3490*/  IADD3 R11, PT, PT, R2.reuse, 0x212e9e, R11 ;  /* 0x00212e9e020b7810 */ /* 0x040fe40007ffe00b */
[----:B------:R-:W-:Y:S01]  /*34a0*/  IADD3 R6, PT, PT, R2, 0x26b663, R13 ;  /* 0x0026b66302067810 */ /* 0x000fe20007ffe00d */
[----:B------:R-:W-:Y:S01]  /*34b0*/  IMAD R13, R12, 0x18, RZ ;  /* 0x000000180c0d7824 */ /* 0x000fe200078e02ff */
[----:B------:R-:W-:Y:S01]  /*34c0*/  LOP3.LUT R14, R14, R3, RZ, 0x3c, !PT ;  /* 0x000000030e0e7212 */ /* 0x000fe200078e3cff */
[----:B------:R-:W0:Y:S02]  /*34d0*/  I2F.F64.U64 R4, R4 ;  /* 0x0000000400047312 */ /* 0x000e240000301800 */
[----:B------:R-:W-:-:S04]  /*34e0*/  IMAD.WIDE.U32 R6, R6, 0x200000, RZ ;  /* 0x0020000006067825 */ /* 0x000fc800078e00ff */
[----:B------:R-:W-:Y:S01]  /*34f0*/  IMAD.MOV.U32 R17, RZ, RZ, R7 ;  /* 0x000000ffff117224 */ /* 0x000fe200078e0007 */
[----:B------:R-:W-:Y:S01]  /*3500*/  LOP3.LUT R16, R6, R11, RZ, 0x3c, !PT ;  /* 0x0000000b06107212 */ /* 0x000fe200078e3cff */
[----:B------:R-:W1:Y:S01]  /*3510*/  I2F.F64.U64 R2, R14 ;  /* 0x0000000e00027312 */ /* 0x000e620000301800 */
[----:B------:R-:W-:-:S06]  /*3520*/  IMAD.MOV.U32 R11, RZ, RZ, 0x3ca00000 ;  /* 0x3ca00000ff0b7424 */ /* 0x000fcc00078e00ff */
[-C--:B0-----:R-:W-:Y:S01]  /*3530*/  DFMA R4, R4, R10.reuse, 5.5511151231257827021e-17 ;  /* 0x3c9000000404742b */ /* 0x081fe2000000000a */
[----:B------:R-:W0:Y:S01]  /*3540*/  I2F.F64.U64 R6, R16 ;  /* 0x0000001000067312 */ /* 0x000e220000301800 */
[----:B-1----:R-:W-:-:S06]  /*3550*/  DFMA R2, R2, R10, 5.5511151231257827021e-17 ;  /* 0x3c9000000202742b */ /* 0x002fcc000000000a */
[----:B------:R-:W-:Y:S02]  /*3560*/  DMUL R4, R4, 23000 ;  /* 0x40d6760004047828 */ /* 0x000fe40000000000 */
[----:B0-----:R-:W-:Y:S02]  /*3570*/  DFMA R10, R6, R10, 5.5511151231257827021e-17 ;  /* 0x3c900000060a742b */ /* 0x001fe4000000000a */
[----:B------:R-:W-:Y:S01]  /*3580*/  DMUL R6, R2, 23000 ;  /* 0x40d6760002067828 */ /* 0x000fe20000000000 */
[----:B------:R-:W-:Y:S02]  /*3590*/  IMAD.IADD R3, R9, 0x1, R13 ;  /* 0x0000000109037824 */ /* 0x000fe400078e020d */
[----:B------:R-:W-:-:S03]  /*35a0*/  IMAD.MOV.U32 R2, RZ, RZ, R8 ;  /* 0x000000ffff027224 */ /* 0x000fc600078e0008 */
[----:B------:R-:W-:Y:S02]  /*35b0*/  DMUL R10, R10, 23000 ;  /* 0x40d676000a0a7828 */ /* 0x000fe40000000000 */
[----:B------:R-:W-:Y:S04]  /*35c0*/  STG.E.64 desc[UR6][R2.64], R4 ;  /* 0x0000000402007986 */ /* 0x000fe8000c101b06 */
[----:B------:R-:W-:Y:S04]  /*35d0*/  STG.E.64 desc[UR6][R2.64+0x8], R6 ;  /* 0x0000080602007986 */ /* 0x000fe8000c101b06 */
[----:B------:R-:W-:Y:S01]  /*35e0*/  STG.E.64 desc[UR6][R2.64+0x10], R10 ;  /* 0x0000100a02007986 */ /* 0x000fe2000c101b06 */
[----:B------:R-:W-:Y:S06]  /*35f0*/  BAR.SYNC.DEFER_BLOCKING 0x0 ;  /* 0x0000000000007b1d */ /* 0x000fec0000010000 */
[----:B------:R-:W-:Y:S05]  /*3600*/  EXIT ;  /* 0x000000000000794d */ /* 0x000fea0003800000 */
.L_x_10:
[----:B------:R-:W-:-:S00]  /*3610*/  BRA `(.L_x_10) ;  /* 0xfffffffc00fc7947 */ /* 0x000fc0000383ffff */
[----:B------:R-:W-:-:S00]  /*3620*/  NOP ;  /* 0x0000000000007918 */ /* 0x000fc00000000000 */
        /* <DEDUP_REMOVED lines=13> */
.L_x_29:


//--------------------- .text._Z12PDH_baselineP10hist_entryP8atomdescd --------------------------
	.section	.text._Z12PDH_baselineP10hist_entryP8atomdescd,"ax",@progbits
	.align	128
        .global         _Z12PDH_baselineP10hist_entryP8atomdescd
        .type           _Z12PDH_baselineP10hist_entryP8atomdescd,@function
        .size           _Z12PDH_baselineP10hist_entryP8atomdescd,(.L_x_28 - _Z12PDH_baselineP10hist_entryP8atomdescd)
        .other          _Z12PDH_baselineP10hist_entryP8atomdescd,@"STO_CUDA_ENTRY STV_DEFAULT"
_Z12PDH_baselineP10hist_entryP8atomdescd:
.text._Z12PDH_baselineP10hist_entryP8atomdescd:
[----:B------:R-:W0:Y:S01]  /*0000*/  LDC R1, c[0x0][0x37c] ;  /* 0x0000df00ff017b82 */ /* 0x000e220000000800 */
[----:B------:R-:W1:Y:S01]  /*0010*/  S2R R3, SR_TID.X ;  /* 0x0000000000037919 */ /* 0x000e620000002100 */
[----:B------:R-:W2:Y:S06]  /*0020*/  LDCU UR5, c[0x0][0x2fc] ;  /* 0x00005f80ff0577ac */ /* 0x000eac0008000800 */
[----:B------:R-:W1:Y:S01]  /*0030*/  S2UR UR6, SR_CTAID.X ;  /* 0x00000000000679c3 */ /* 0x000e620000002500 */
[----:B0-----:R-:W-:Y:S01]  /*0040*/  VIADD R1, R1, 0xfffffff8 ;  /* 0xfffffff801017836 */ /* 0x001fe20000000000 */
[----:B------:R-:W0:Y:S01]  /*0050*/  S2R R5, SR_TID.Y ;  /* 0x0000000000057919 */ /* 0x000e220000002200 */
[----:B------:R-:W3:Y:S01]  /*0060*/  LDCU UR4, c[0x0][0x2f8] ;  /* 0x00005f00ff0477ac */ /* 0x000ee20008000800 */
[----:B------:R-:W-:Y:S01]  /*0070*/  MOV R17, 0x50 ;  /* 0x0000005000117802 */ /* 0x000fe20000000f00 */
[----:B------:R-:W4:Y:S03]  /*0080*/  LDCU.64 UR8, c[0x4][0x40] ;  /* 0x01000800ff0877ac */ /* 0x000f260008000a00 */
[----:B------:R-:W1:Y:S08]  /*0090*/  LDC R16, c[0x0][0x360] ;  /* 0x0000d800ff107b82 */ /* 0x000e700000000800 */
[----:B------:R-:W0:Y:S01]  /*00a0*/  S2UR UR7, SR_CTAID.Y ;  /* 0x00000000000779c3 */ /* 0x000e220000002600 */
[----:B---3--:R-:W-:-:S07]  /*00b0*/  IADD3 R18, P0, PT, R1, UR4, RZ ;  /* 0x0000000401127c10 */ /* 0x008fce000ff1e0ff */
[----:B------:R-:W0:Y:S01]  /*00c0*/  LDC R2, c[0x0][0x364] ;  /* 0x0000d900ff027b82 */ /* 0x000e220000000800 */
[----:B----4-:R-:W-:Y:S02]  /*00d0*/  IMAD.U32 R4, RZ, RZ, UR8 ;  /* 0x00000008ff047e24 */ /* 0x010fe4000f8e00ff */
[----:B--2---:R-:W-:Y:S02]  /*00e0*/  IMAD.X R19, RZ, RZ, UR5, P0 ;  /* 0x00000005ff137e24 */ /* 0x004fe400080e06ff */
[----:B------:R-:W-:Y:S02]  /*00f0*/  IMAD.MOV.U32 R6, RZ, RZ, R18 ;  /* 0x000000ffff067224 */ /* 0x000fe400078e0012 */
[----:B------:R-:W-:Y:S01]  /*0100*/  IMAD.MOV.U32 R7, RZ, RZ, R19 ;  /* 0x000000ffff077224 */ /* 0x000fe200078e0013 */
[----:B------:R2:W3:Y:S01]  /*0110*/  LDC.64 R8, c[0x4][R17] ;  /* 0x0100000011087b82 */ /* 0x0004e20000000a00 */
[----:B-1----:R-:W-:-:S05]  /*0120*/  IMAD R16, R16, UR6, R3 ;  /* 0x0000000610107c24 */ /* 0x002fca000f8e0203 */
[----:B------:R2:W-:Y:S01]  /*0130*/  STL [R1], R16 ;  /* 0x0000001001007387 */ /* 0x0005e20000100800 */
[----:B0-----:R-:W-:Y:S02]  /*0140*/  IMAD R2, R2, UR7, R5 ;  /* 0x0000000702027c24 */ /* 0x001fe4000f8e0205 */
[----:B--2---:R-:W-:-:S07]  /*0150*/  IMAD.U32 R5, RZ, RZ, UR9 ;  /* 0x00000009ff057e24 */ /* 0x004fce000f8e00ff */
[----:B------:R-:W-:-:S07]  /*0160*/  LEPC R20, `(.L_x_11) ;  /* 0x000000001014794e */ /* 0x000fce0000000000 */
[----:B---3--:R-:W-:Y:S05]  /*0170*/  CALL.ABS.NOINC R8 ;  /* 0x0000000008007343 */ /* 0x008fea0003c00000 */
.L_x_11:
[----:B------:R0:W-:Y:S01]  /*0180*/  STL [R1], R2 ;  /* 0x0000000201007387 */ /* 0x0001e20000100800 */
[----:B------:R0:W1:Y:S01]  /*0190*/  LDC.64 R8, c[0x4][R17] ;  /* 0x0100000011087b82 */ /* 0x0000620000000a00 */
[----:B------:R-:W2:Y:S01]  /*01a0*/  LDCU.64 UR4, c[0x4][0x48] ;  /* 0x01000900ff0477ac */ /* 0x000ea20008000a00 */
[----:B------:R-:W-:Y:S02]  /*01b0*/  IMAD.MOV.U32 R6, RZ, RZ, R18 ;  /* 0x000000ffff067224 */ /* 0x000fe400078e0012 */
[----:B------:R-:W-:Y:S02]  /*01c0*/  IMAD.MOV.U32 R7, RZ, RZ, R19 ;  /* 0x000000ffff077224 */ /* 0x000fe400078e0013 */
[----:B--2---:R-:W-:Y:S02]  /*01d0*/  IMAD.U32 R4, RZ, RZ, UR4 ;  /* 0x00000004ff047e24 */ /* 0x004fe4000f8e00ff */
[----:B0-----:R-:W-:-:S07]  /*01e0*/  IMAD.U32 R5, RZ, RZ, UR5 ;  /* 0x00000005ff057e24 */ /* 0x001fce000f8e00ff */
[----:B------:R-:W-:-:S07]  /*01f0*/  LEPC R20, `(.L_x_12) ;  /* 0x000000001014794e */ /* 0x000fce0000000000 */
[----:B-1----:R-:W-:Y:S05]  /*0200*/  CALL.ABS.NOINC R8 ;  /* 0x0000000008007343 */ /* 0x002fea0003c00000 */
.L_x_12:
[----:B------:R-:W-:-:S13]  /*0210*/  ISETP.GE.AND P0, PT, R16, R2, PT ;  /* 0x000000021000720c */ /* 0x000fda0003f06270 */
[----:B------:R-:W-:Y:S05]  /*0220*/  @P0 EXIT ;  /* 0x000000000000094d */ /* 0x000fea0003800000 */
[----:B------:R-:W0:Y:S08]  /*0230*/  LDC.64 R18, c[0x0][0x358] ;  /* 0x0000d600ff127b82 */ /* 0x000e300000000a00 */
[----:B------:R-:W1:Y:S01]  /*0240*/  LDC.64 R4, c[0x0][0x388] ;  /* 0x0000e200ff047b82 */ /* 0x000e620000000a00 */
[----:B0-----:R-:W-:Y:S02]  /*0250*/  R2UR UR8, R18 ;  /* 0x00000000120872ca */ /* 0x001fe400000e0000 */
[----:B------:R-:W-:-:S02]  /*0260*/  R2UR UR9, R19 ;  /* 0x00000000130972ca */ /* 0x000fc400000e0000 */
[----:B------:R-:W-:Y:S02]  /*0270*/  R2UR UR10, R18 ;  /* 0x00000000120a72ca */ /* 0x000fe400000e0000 */
[C---:B------:R-:W-:Y:S01]  /*0280*/  R2UR UR11, R19.reuse ;  /* 0x00000000130b72ca */ /* 0x040fe200000e0000 */
[--C-:B-1----:R-:W-:Y:S01]  /*0290*/  IMAD.WIDE R16, R16, 0x18, R4.reuse ;  /* 0x0000001810107825 */ /* 0x102fe200078e0204 */
[----:B------:R-:W-:Y:S02]  /*02a0*/  R2UR UR4, R18 ;  /* 0x00000000120472ca */ /* 0x000fe400000e0000 */
[C---:B------:R-:W-:Y:S01]  /*02b0*/  R2UR UR5, R19.reuse ;  /* 0x00000000130572ca */ /* 0x040fe200000e0000 */
[----:B------:R-:W-:Y:S01]  /*02c0*/  IMAD.WIDE.U32 R4, R2, 0x18, R4 ;  /* 0x0000001802047825 */ /* 0x000fe200078e0004 */
[----:B------:R-:W-:Y:S02]  /*02d0*/  R2UR UR6, R18 ;  /* 0x00000000120672ca */ /* 0x000fe400000e0000 */
[----:B------:R-:W-:Y:S01]  /*02e0*/  R2UR UR7, R19 ;  /* 0x00000000130772ca */ /* 0x000fe200000e0000 */
[----:B------:R-:W2:Y:S04]  /*02f0*/  LDG.E.64 R8, desc[UR8][R16.64+0x8] ;  /* 0x0000080810087981 */ /* 0x000ea8000c1e1b00 */
[----:B------:R-:W2:Y:S04]  /*0300*/  LDG.E.64 R10, desc[UR10][R4.64+0x8] ;  /* 0x0000080a040a7981 */ /* 0x000ea8000c1e1b00 */
[----:B------:R-:W3:Y:S04]  /*0310*/  LDG.E.64 R2, desc[UR4][R16.64] ;  /* 0x0000000410027981 */ /* 0x000ee8000c1e1b00 */
[----:B------:R-:W3:Y:S04]  /*0320*/  LDG.E.64 R6, desc[UR6][R4.64] ;  /* 0x0000000604067981 */ /* 0x000ee8000c1e1b00 */
[----:B------:R-:W4:Y:S04]  /*0330*/  LDG.E.64 R12, desc[UR8][R16.64+0x10] ;  /* 0x00001008100c7981 */ /* 0x000f28000c1e1b00 */
[----:B------:R0:W4:Y:S01]  /*0340*/  LDG.E.64 R14, desc[UR10][R4.64+0x10] ;  /* 0x0000100a040e7981 */ /* 0x000122000c1e1b00 */
[----:B------:R-:W-:Y:S01]  /*0350*/  BSSY.RECONVERGENT B0, `(.L_x_13) ;  /* 0x0000019000007945 */ /* 0x000fe20003800200 */
[----:B0-----:R-:W-:-:S02]  /*0360*/  IMAD.MOV.U32 R4, RZ, RZ, 0x0 ;  /* 0x00000000ff047424 */ /* 0x001fc400078e00ff */
[----:B------:R-:W-:Y:S01]  /*0370*/  IMAD.MOV.U32 R5, RZ, RZ, 0x3fd80000 ;  /* 0x3fd80000ff057424 */ /* 0x000fe200078e00ff */
[----:B--2---:R-:W-:Y:S02]  /*0380*/  DADD R8, R8, -R10 ;  /* 0x0000000008087229 */ /* 0x004fe4000000080a */
[----:B---3--:R-:W-:-:S06]  /*0390*/  DADD R2, R2, -R6 ;  /* 0x0000000002027229 */ /* 0x008fcc0000000806 */
[----:B------:R-:W-:Y:S02]  /*03a0*/  DMUL R8, R8, R8 ;  /* 0x0000000808087228 */ /* 0x000fe40000000000 */
[----:B----4-:R-:W-:-:S06]  /*03b0*/  DADD R12, R12, -R14 ;  /* 0x000000000c0c7229 */ /* 0x010fcc000000080e */
[----:B------:R-:W-:-:S08]  /*03c0*/  DFMA R2, R2, R2, R8 ;  /* 0x000000020202722b */ /* 0x000fd00000000008 */
[----:B------:R-:W-:-:S06]  /*03d0*/  DFMA R2, R12, R12, R2 ;  /* 0x0000000c0c02722b */ /* 0x000fcc0000000002 */
[----:B------:R-:W0:Y:S04]  /*03e0*/  MUFU.RSQ64H R7, R3 ;  /* 0x0000000300077308 */ /* 0x000e280000001c00 */
[----:B------:R-:W-:-:S05]  /*03f0*/  VIADD R6, R3, 0xfcb00000 ;  /* 0xfcb0000003067836 */ /* 0x000fca0000000000 */
[----:B------:R-:W-:Y:S01]  /*0400*/  ISETP.GE.U32.AND P0, PT, R6, 0x7ca00000, PT ;  /* 0x7ca000000600780c */ /* 0x000fe20003f06070 */
[----:B0-----:R-:W-:-:S08]  /*0410*/  DMUL R8, R6, R6 ;  /* 0x0000000606087228 */ /* 0x001fd00000000000 */
[----:B------:R-:W-:-:S08]  /*0420*/  DFMA R8, R2, -R8, 1 ;  /* 0x3ff000000208742b */ /* 0x000fd00000000808 */
[----:B------:R-:W-:Y:S02]  /*0430*/  DFMA R4, R8, R4, 0.5 ;  /* 0x3fe000000804742b */ /* 0x000fe40000000004 */
[----:B------:R-:W-:-:S08]  /*0440*/  DMUL R8, R6, R8 ;  /* 0x0000000806087228 */ /* 0x000fd00000000000 */
[----:B------:R-:W-:-:S08]  /*0450*/  DFMA R8, R4, R8, R6 ;  /* 0x000000080408722b */ /* 0x000fd00000000006 */
[----:B------:R-:W-:Y:S02]  /*0460*/  DMUL R10, R2, R8 ;  /* 0x00000008020a7228 */ /* 0x000fe40000000000 */
[----:B------:R-:W-:Y:S02]  /*0470*/  VIADD R15, R9, 0xfff00000 ;  /* 0xfff00000090f7836 */ /* 0x000fe40000000000 */
[----:B------:R-:W-:-:S04]  /*0480*/  IMAD.MOV.U32 R14, RZ, RZ, R8 ;  /* 0x000000ffff0e7224 */ /* 0x000fc800078e0008 */
[----:B------:R-:W-:-:S08]  /*0490*/  DFMA R12, R10, -R10, R2 ;  /* 0x8000000a0a0c722b */ /* 0x000fd00000000002 */
[----:B------:R-:W-:Y:S01]  /*04a0*/  DFMA R4, R12, R14, R10 ;  /* 0x0000000e0c04722b */ /* 0x000fe2000000000a */
[----:B------:R-:W-:Y:S10]  /*04b0*/  @!P0 BRA `(.L_x_14) ;  /* 0x0000000000088947 */ /* 0x000ff40003800000 */
[----:B------:R-:W-:-:S07]  /*04c0*/  MOV R0, 0x4e0 ;  /* 0x000004e000007802 */ /* 0x000fce0000000f00 */
[----:B------:R-:W-:Y:S05]  /*04d0*/  CALL.REL.NOINC `($__internal_1_$__cuda_sm20_dsqrt_rn_f64_mediumpath_v1) ;  /* 0x0000000400f07944 */ /* 0x000fea0003c00000 */
.L_x_14:
[----:B------:R-:W-:Y:S05]  /*04e0*/  BSYNC.RECONVERGENT B0 ;  /* 0x0000000000007941 */ /* 0x000fea0003800200 */
.L_x_13:
[----:B------:R-:W0:Y:S01]  /*04f0*/  LDCU UR4, c[0x0][0x394] ;  /* 0x00007280ff0477ac */ /* 0x000e220008000800 */
[----:B------:R-:W1:Y:S01]  /*0500*/  LDC.64 R8, c[0x0][0x390] ;  /* 0x0000e400ff087b82 */ /* 0x000e620000000a00 */
[----:B------:R-:W-:Y:S01]  /*0510*/  IMAD.MOV.U32 R2, RZ, RZ, 0x1 ;  /* 0x00000001ff027424 */ /* 0x000fe200078e00ff */
[----:B------:R-:W-:Y:S01]  /*0520*/  FSETP.GEU.AND P1, PT, |R5|, 6.5827683646048100446e-37, PT ;  /* 0x036000000500780b */ /* 0x000fe20003f2e200 */
[----:B------:R-:W-:Y:S01]  /*0530*/  BSSY.RECONVERGENT B0, `(.L_x_15) ;  /* 0x0000011000007945 */ /* 0x000fe20003800200 */
[----:B0-----:R-:W1:Y:S03]  /*0540*/  MUFU.RCP64H R3, UR4 ;  /* 0x0000000400037d08 */ /* 0x001e660008001800 */
[----:B-1----:R-:W-:-:S08]  /*0550*/  DFMA R6, R2, -R8, 1 ;  /* 0x3ff000000206742b */ /* 0x002fd00000000808 */
[----:B------:R-:W-:-:S08]  /*0560*/  DFMA R6, R6, R6, R6 ;  /* 0x000000060606722b */ /* 0x000fd00000000006 */
[----:B------:R-:W-:-:S08]  /*0570*/  DFMA R6, R2, R6, R2 ;  /* 0x000000060206722b */ /* 0x000fd00000000002 */
[----:B------:R-:W-:-:S08]  /*0580*/  DFMA R2, R6, -R8, 1 ;  /* 0x3ff000000602742b */ /* 0x000fd00000000808 */
[----:B------:R-:W-:-:S08]  /*0590*/  DFMA R2, R6, R2, R6 ;  /* 0x000000020602722b */ /* 0x000fd00000000006 */
[----:B------:R-:W-:-:S08]  /*05a0*/  DMUL R6, R2, R4 ;  /* 0x0000000402067228 */ /* 0x000fd00000000000 */
[----:B------:R-:W-:-:S08]  /*05b0*/  DFMA R8, R6, -R8, R4 ;  /* 0x800000080608722b */ /* 0x000fd00000000004 */
[----:B------:R-:W-:-:S10]  /*05c0*/  DFMA R2, R2, R8, R6 ;  /* 0x000000080202722b */ /* 0x000fd40000000006 */
[----:B------:R-:W-:-:S05]  /*05d0*/  FFMA R0, RZ, UR4, R3 ;  /* 0x00000004ff007c23 */ /* 0x000fca0008000003 */
[----:B------:R-:W-:-:S13]  /*05e0*/  FSETP.GT.AND P0, PT, |R0|, 1.469367938527859385e-39, PT ;  /* 0x001000000000780b */ /* 0x000fda0003f04200 */
[----:B------:R-:W-:Y:S05]  /*05f0*/  @P0 BRA P1, `(.L_x_16) ;  /* 0x0000000000100947 */ /* 0x000fea0000800000 */
[----:B------:R-:W-:-:S07]  /*0600*/  MOV R0, 0x620 ;  /* 0x0000062000007802 */ /* 0x000fce0000000f00 */
[----:B------:R-:W-:Y:S05]  /*0610*/  CALL.REL.NOINC `($__internal_0_$__cuda_sm20_div_rn_f64_full) ;  /* 0x00000000003c7944 */ /* 0x000fea0003c00000 */
[----:B------:R-:W-:Y:S02]  /*0620*/  IMAD.MOV.U32 R2, RZ, RZ, R10 ;  /* 0x000000ffff027224 */ /* 0x000fe400078e000a */
[----:B------:R-:W-:-:S07]  /*0630*/  IMAD.MOV.U32 R3, RZ, RZ, R11 ;  /* 0x000000ffff037224 */ /* 0x000fce00078e000b */
.L_x_16:
[----:B------:R-:W-:Y:S05]  /*0640*/  BSYNC.RECONVERGENT B0 ;  /* 0x0000000000007941 */ /* 0x000fea0003800200 */
.L_x_15:
[----:B------:R-:W0:Y:S01]  /*0650*/  LDC.64 R4, c[0x0][0x380] ;  /* 0x0000e000ff047b82 */ /* 0x000e220000000a00 */
[----:B------:R-:W0:Y:S01]  /*0660*/  F2I.F64.TRUNC R3, R2 ;  /* 0x0000000200037311 */ /* 0x000e22000030d100 */
[----:B------:R-:W-:Y:S02]  /*0670*/  R2UR UR4, R18 ;  /* 0x00000000120472ca */ /* 0x000fe400000e0000 */
[----:B------:R-:W-:Y:S01]  /*0680*/  R2UR UR5, R19 ;  /* 0x00000000130572ca */ /* 0x000fe200000e0000 */
[----:B0-----:R-:W-:-:S12]  /*0690*/  IMAD.WIDE R4, R3, 0x8, R4 ;  /* 0x0000000803047825 */ /* 0x001fd800078e0204 */
[----:B------:R-:W2:Y:S02]  /*06a0*/  LDG.E.64 R6, desc[UR4][R4.64] ;  /* 0x0000000404067981 */ /* 0x000ea4000c1e1b00 */
[----:B--2---:R-:W-:-:S05]  /*06b0*/  IADD3 R6, P0, PT, R6, 0x1, RZ ;  /* 0x0000000106067810 */ /* 0x004fca0007f1e0ff */
[----:B------:R-:W-:-:S05]  /*06c0*/  IMAD.X R7, RZ, RZ, R7, P0 ;  /* 0x000000ffff077224 */ /* 0x000fca00000e0607 */
[----:B------:R-:W-:Y:S01]  /*06d0*/  STG.E.64 desc[UR4][R4.64], R6 ;  /* 0x0000000604007986 */ /* 0x000fe2000c101b04 */
[----:B------:R-:W-:Y:S05]  /*06e0*/  WARPSYNC.ALL ;  /* 0x0000000000007948 */ /* 0x000fea0003800000 */
[----:B------:R-:W-:Y:S06]  /*06f0*/  BAR.SYNC.DEFER_BLOCKING 0x0 ;  /* 0x0000000000007b1d */ /* 0x000fec0000010000 */
[----:B------:R-:W-:Y:S05]  /*0700*/  EXIT ;  /* 0x000000000000794d */ /* 0x000fea0003800000 */
        .weak           $__internal_0_$__cuda_sm20_div_rn_f64_full
        .type           $__internal_0_$__cuda_sm20_div_rn_f64_full,@function
        .size           $__internal_0_$__cuda_sm20_div_rn_f64_full,($__internal_1_$__cuda_sm20_dsqrt_rn_f64_mediumpath_v1 - $__internal_0_$__cuda_sm20_div_rn_f64_full)
$__internal_0_$__cuda_sm20_div_rn_f64_full:
[----:B------:R-:W0:Y:S01]  /*0710*/  LDC.64 R8, c[0x0][0x390] ;  /* 0x0000e400ff087b82 */ /* 0x000e220000000a00 */
[C---:B------:R-:W-:Y:S01]  /*0720*/  FSETP.GEU.AND P2, PT, |R5|.reuse, 1.469367938527859385e-39, PT ;  /* 0x001000000500780b */ /* 0x040fe20003f4e200 */
[----:B------:R-:W-:Y:S01]  /*0730*/  IMAD.MOV.U32 R14, RZ, RZ, 0x1ca00000 ;  /* 0x1ca00000ff0e7424 */ /* 0x000fe200078e00ff */
[----:B------:R-:W-:Y:S01]  /*0740*/  LOP3.LUT R10, R5, 0x7ff00000, RZ, 0xc0, !PT ;  /* 0x7ff00000050a7812 */ /* 0x000fe200078ec0ff */
[----:B------:R-:W-:Y:S01]  /*0750*/  BSSY.RECONVERGENT B1, `(.L_x_17) ;  /* 0x0000051000017945 */ /* 0x000fe20003800200 */
[C---:B0-----:R-:W-:Y:S02]  /*0760*/  FSETP.GEU.AND P0, PT, |R9|.reuse, 1.469367938527859385e-39, PT ;  /* 0x001000000900780b */ /* 0x041fe40003f0e200 */
[C---:B------:R-:W-:Y:S02]  /*0770*/  LOP3.LUT R6, R9.reuse, 0x800fffff, RZ, 0xc0, !PT ;  /* 0x800fffff09067812 */ /* 0x040fe400078ec0ff */
[----:B------:R-:W-:Y:S02]  /*0780*/  LOP3.LUT R11, R9, 0x7ff00000, RZ, 0xc0, !PT ;  /* 0x7ff00000090b7812 */ /* 0x000fe400078ec0ff */
[----:B------:R-:W-:Y:S01]  /*0790*/  LOP3.LUT R7, R6, 0x3ff00000, RZ, 0xfc, !PT ;  /* 0x3ff0000006077812 */ /* 0x000fe200078efcff */
[----:B------:R-:W-:Y:S01]  /*07a0*/  IMAD.MOV.U32 R6, RZ, RZ, R8 ;  /* 0x000000ffff067224 */ /* 0x000fe200078e0008 */
[----:B------:R-:W-:Y:S01]  /*07b0*/  ISETP.GE.U32.AND P1, PT, R10, R11, PT ;  /* 0x0000000b0a00720c */ /* 0x000fe20003f26070 */
[----:B------:R-:W-:-:S04]  /*07c0*/  IMAD.MOV.U32 R23, RZ, RZ, R11 ;  /* 0x000000ffff177224 */ /* 0x000fc800078e000b */
[----:B------:R-:W0:Y:S02]  /*07d0*/  @!P0 LDC.64 R2, c[0x0][0x390] ;  /* 0x0000e400ff028b82 */ /* 0x000e240000000a00 */
[----:B0-----:R-:W-:Y:S01]  /*07e0*/  @!P0 DMUL R6, R2, 8.98846567431157953865e+307 ;  /* 0x7fe0000002068828 */ /* 0x001fe20000000000 */
[----:B------:R-:W-:-:S05]  /*07f0*/  IMAD.MOV.U32 R2, RZ, RZ, 0x1 ;  /* 0x00000001ff027424 */ /* 0x000fca00078e00ff */
[----:B------:R-:W0:Y:S04]  /*0800*/  MUFU.RCP64H R3, R7 ;  /* 0x0000000700037308 */ /* 0x000e280000001800 */
[----:B------:R-:W-:-:S05]  /*0810*/  @!P0 LOP3.LUT R23, R7, 0x7ff00000, RZ, 0xc0, !PT ;  /* 0x7ff0000007178812 */ /* 0x000fca00078ec0ff */
[----:B------:R-:W-:Y:S01]  /*0820*/  VIADD R24, R23, 0xffffffff ;  /* 0xffffffff17187836 */ /* 0x000fe20000000000 */
[----:B0-----:R-:W-:-:S08]  /*0830*/  DFMA R12, R2, -R6, 1 ;  /* 0x3ff00000020c742b */ /* 0x001fd00000000806 */
[----:B------:R-:W-:-:S08]  /*0840*/  DFMA R12, R12, R12, R12 ;  /* 0x0000000c0c0c722b */ /* 0x000fd0000000000c */
[----:B------:R-:W-:Y:S01]  /*0850*/  DFMA R16, R2, R12, R2 ;  /* 0x0000000c0210722b */ /* 0x000fe20000000002 */
[----:B------:R-:W-:Y:S01]  /*0860*/  SEL R13, R14, 0x63400000, !P1 ;  /* 0x634000000e0d7807 */ /* 0x000fe20004800000 */
[----:B------:R-:W-:Y:S02]  /*0870*/  IMAD.MOV.U32 R2, RZ, RZ, R4 ;  /* 0x000000ffff027224 */ /* 0x000fe400078e0004 */
[----:B------:R-:W-:Y:S01]  /*0880*/  IMAD.MOV.U32 R12, RZ, RZ, R10 ;  /* 0x000000ffff0c7224 */ /* 0x000fe200078e000a */
[C-C-:B------:R-:W-:Y:S02]  /*0890*/  @!P2 LOP3.LUT R14, R13.reuse, 0x80000000, R5.reuse, 0xf8, !PT ;  /* 0x800000000d0ea812 */ /* 0x140fe400078ef805 */
[----:B------:R-:W-:Y:S01]  /*08a0*/  LOP3.LUT R3, R13, 0x800fffff, R5, 0xf8, !PT ;  /* 0x800fffff0d037812 */ /* 0x000fe200078ef805 */
[----:B------:R-:W-:Y:S01]  /*08b0*/  DFMA R20, R16, -R6, 1 ;  /* 0x3ff000001014742b */ /* 0x000fe20000000806 */
[----:B------:R-:W-:Y:S01]  /*08c0*/  @!P2 LOP3.LUT R15, R14, 0x100000, RZ, 0xfc, !PT ;  /* 0x001000000e0fa812 */ /* 0x000fe200078efcff */
[----:B------:R-:W-:-:S06]  /*08d0*/  @!P2 IMAD.MOV.U32 R14, RZ, RZ, RZ ;  /* 0x000000ffff0ea224 */ /* 0x000fcc00078e00ff */
[----:B------:R-:W-:Y:S02]  /*08e0*/  @!P2 DFMA R2, R2, 2, -R14 ;  /* 0x400000000202a82b */ /* 0x000fe4000000080e */
[----:B------:R-:W-:-:S08]  /*08f0*/  DFMA R14, R16, R20, R16 ;  /* 0x00000014100e722b */ /* 0x000fd00000000010 */
[----:B------:R-:W-:Y:S01]  /*0900*/  @!P2 LOP3.LUT R12, R3, 0x7ff00000, RZ, 0xc0, !PT ;  /* 0x7ff00000030ca812 */ /* 0x000fe200078ec0ff */
[----:B------:R-:W-:-:S04]  /*0910*/  DMUL R16, R14, R2 ;  /* 0x000000020e107228 */ /* 0x000fc80000000000 */
[----:B------:R-:W-:-:S04]  /*0920*/  VIADD R22, R12, 0xffffffff ;  /* 0xffffffff0c167836 */ /* 0x000fc80000000000 */
[----:B------:R-:W-:Y:S01]  /*0930*/  DFMA R20, R16, -R6, R2 ;  /* 0x800000061014722b */ /* 0x000fe20000000002 */
[----:B------:R-:W-:-:S04]  /*0940*/  ISETP.GT.U32.AND P0, PT, R22, 0x7feffffe, PT ;  /* 0x7feffffe1600780c */ /* 0x000fc80003f04070 */
[----:B------:R-:W-:-:S03]  /*0950*/  ISETP.GT.U32.OR P0, PT, R24, 0x7feffffe, P0 ;  /* 0x7feffffe1800780c */ /* 0x000fc60000704470 */
[----:B------:R-:W-:-:S10]  /*0960*/  DFMA R14, R14, R20, R16 ;  /* 0x000000140e0e722b */ /* 0x000fd40000000010 */
[----:B------:R-:W-:Y:S05]  /*0970*/  @P0 BRA `(.L_x_18) ;  /* 0x0000000000600947 */ /* 0x000fea0003800000 */
[----:B------:R-:W-:Y:S01]  /*0980*/  VIADDMNMX R10, R10, -R11, 0xb9600000, !PT ;  /* 0xb96000000a0a7446 */ /* 0x000fe2000780090b */
[----:B------:R-:W-:-:S03]  /*0990*/  IMAD.MOV.U32 R4, RZ, RZ, RZ ;  /* 0x000000ffff047224 */ /* 0x000fc600078e00ff */
[----:B------:R-:W-:-:S05]  /*09a0*/  VIMNMX R10, PT, PT, R10, 0x46a00000, PT ;  /* 0x46a000000a0a7848 */ /* 0x000fca0003fe0100 */
[----:B------:R-:W-:-:S04]  /*09b0*/  IMAD.IADD R13, R10, 0x1, -R13 ;  /* 0x000000010a0d7824 */ /* 0x000fc800078e0a0d */
[----:B------:R-:W-:-:S06]  /*09c0*/  VIADD R5, R13, 0x7fe00000 ;  /* 0x7fe000000d057836 */ /* 0x000fcc0000000000 */
[----:B------:R-:W-:-:S10]  /*09d0*/  DMUL R10, R14, R4 ;  /* 0x000000040e0a7228 */ /* 0x000fd40000000000 */
[----:B------:R-:W-:-:S13]  /*09e0*/  FSETP.GTU.AND P0, PT, |R11|, 1.469367938527859385e-39, PT ;  /* 0x001000000b00780b */ /* 0x000fda0003f0c200 */
[----:B------:R-:W-:Y:S05]  /*09f0*/  @P0 BRA `(.L_x_19) ;  /* 0x0000000000980947 */ /* 0x000fea0003800000 */
[----:B------:R-:W-:Y:S01]  /*0a00*/  DFMA R2, R14, -R6, R2 ;  /* 0x800000060e02722b */ /* 0x000fe20000000002 */
[----:B------:R-:W-:-:S09]  /*0a10*/  IMAD.MOV.U32 R4, RZ, RZ, RZ ;  /* 0x000000ffff047224 */ /* 0x000fd200078e00ff */
[C---:B------:R-:W-:Y:S02]  /*0a20*/  FSETP.NEU.AND P0, PT, R3.reuse, RZ, PT ;  /* 0x000000ff0300720b */ /* 0x040fe40003f0d000 */
[----:B------:R-:W-:-:S04]  /*0a30*/  LOP3.LUT R9, R3, 0x80000000, R9, 0x48, !PT ;  /* 0x8000000003097812 */ /* 0x000fc800078e4809 */
[----:B------:R-:W-:-:S07]  /*0a40*/  LOP3.LUT R5, R9, R5, RZ, 0xfc, !PT ;  /* 0x0000000509057212 */ /* 0x000fce00078efcff */
[----:B------:R-:W-:Y:S05]  /*0a50*/  @!P0 BRA `(.L_x_19) ;  /* 0x0000000000808947 */ /* 0x000fea0003800000 */
[----:B------:R-:W-:Y:S01]  /*0a60*/  IMAD.MOV R3, RZ, RZ, -R13 ;  /* 0x000000ffff037224 */ /* 0x000fe200078e0a0d */
[----:B------:R-:W-:Y:S01]  /*0a70*/  DMUL.RP R4, R14, R4 ;  /* 0x000000040e047228 */ /* 0x000fe20000008000 */
[----:B------:R-:W-:-:S06]  /*0a80*/  IMAD.MOV.U32 R2, RZ, RZ, RZ ;  /* 0x000000ffff027224 */ /* 0x000fcc00078e00ff */
[----:B------:R-:W-:-:S03]  /*0a90*/  DFMA R2, R10, -R2, R14 ;  /* 0x800000020a02722b */ /* 0x000fc6000000000e */
[----:B------:R-:W-:-:S03]  /*0aa0*/  LOP3.LUT R9, R5, R9, RZ, 0x3c, !PT ;  /* 0x0000000905097212 */ /* 0x000fc600078e3cff */
[----:B------:R-:W-:-:S04]  /*0ab0*/  IADD3 R2, PT, PT, -R13, -0x43300000, RZ ;  /* 0xbcd000000d027810 */ /* 0x000fc80007ffe1ff */
[----:B------:R-:W-:-:S04]  /*0ac0*/  FSETP.NEU.AND P0, PT, |R3|, R2, PT ;  /* 0x000000020300720b */ /* 0x000fc80003f0d200 */
[----:B------:R-:W-:Y:S02]  /*0ad0*/  FSEL R10, R4, R10, !P0 ;  /* 0x0000000a040a7208 */ /* 0x000fe40004000000 */
[----:B------:R-:W-:Y:S01]  /*0ae0*/  FSEL R11, R9, R11, !P0 ;  /* 0x0000000b090b7208 */ /* 0x000fe20004000000 */
[----:B------:R-:W-:Y:S06]  /*0af0*/  BRA `(.L_x_19) ;  /* 0x0000000000587947 */ /* 0x000fec0003800000 */
.L_x_18:
[----:B------:R-:W-:-:S14]  /*0b00*/  DSETP.NAN.AND P0, PT, R4, R4, PT ;  /* 0x000000040400722a */ /* 0x000fdc0003f08000 */
[----:B------:R-:W-:Y:S05]  /*0b10*/  @P0 BRA `(.L_x_20) ;  /* 0x0000000000480947 */ /* 0x000fea0003800000 */
[----:B------:R-:W0:Y:S02]  /*0b20*/  LDC.64 R2, c[0x0][0x390] ;  /* 0x0000e400ff027b82 */ /* 0x000e240000000a00 */
[----:B0-----:R-:W-:-:S14]  /*0b30*/  DSETP.NAN.AND P0, PT, R2, R2, PT ;  /* 0x000000020200722a */ /* 0x001fdc0003f08000 */
[----:B------:R-:W-:Y:S05]  /*0b40*/  @P0 BRA `(.L_x_21) ;  /* 0x0000000000300947 */ /* 0x000fea0003800000 */
[----:B------:R-:W-:Y:S01]  /*0b50*/  ISETP.NE.AND P0, PT, R12, R23, PT ;  /* 0x000000170c00720c */ /* 0x000fe20003f05270 */
[----:B------:R-:W-:Y:S02]  /*0b60*/  IMAD.MOV.U32 R10, RZ, RZ, 0x0 ;  /* 0x00000000ff0a7424 */ /* 0x000fe400078e00ff */
[----:B------:R-:W-:-:S10]  /*0b70*/  IMAD.MOV.U32 R11, RZ, RZ, -0x80000 ;  /* 0xfff80000ff0b7424 */ /* 0x000fd400078e00ff */
[----:B------:R-:W-:Y:S05]  /*0b80*/  @!P0 BRA `(.L_x_19) ;  /* 0x0000000000348947 */ /* 0x000fea0003800000 */
[----:B------:R-:W-:Y:S02]  /*0b90*/  ISETP.NE.AND P0, PT, R12, 0x7ff00000, PT ;  /* 0x7ff000000c00780c */ /* 0x000fe40003f05270 */
[----:B------:R-:W-:Y:S02]  /*0ba0*/  LOP3.LUT R11, R5, 0x80000000, R9, 0x48, !PT ;  /* 0x80000000050b7812 */ /* 0x000fe400078e4809 */
[----:B------:R-:W-:-:S13]  /*0bb0*/  ISETP.EQ.OR P0, PT, R23, RZ, !P0 ;  /* 0x000000ff1700720c */ /* 0x000fda0004702670 */
[----:B------:R-:W-:Y:S01]  /*0bc0*/  @P0 LOP3.LUT R2, R11, 0x7ff00000, RZ, 0xfc, !PT ;  /* 0x7ff000000b020812 */ /* 0x000fe200078efcff */
[----:B------:R-:W-:Y:S02]  /*0bd0*/  @!P0 IMAD.MOV.U32 R10, RZ, RZ, RZ ;  /* 0x000000ffff0a8224 */ /* 0x000fe400078e00ff */
[----:B------:R-:W-:Y:S02]  /*0be0*/  @P0 IMAD.MOV.U32 R10, RZ, RZ, RZ ;  /* 0x000000ffff0a0224 */ /* 0x000fe400078e00ff */
[----:B------:R-:W-:Y:S01]  /*0bf0*/  @P0 IMAD.MOV.U32 R11, RZ, RZ, R2 ;  /* 0x000000ffff0b0224 */ /* 0x000fe200078e0002 */
[----:B------:R-:W-:Y:S06]  /*0c00*/  BRA `(.L_x_19) ;  /* 0x0000000000147947 */ /* 0x000fec0003800000 */
.L_x_21:
[----:B------:R-:W-:Y:S01]  /*0c10*/  LOP3.LUT R11, R9, 0x80000, RZ, 0xfc, !PT ;  /* 0x00080000090b7812 */ /* 0x000fe200078efcff */
[----:B------:R-:W-:Y:S01]  /*0c20*/  IMAD.MOV.U32 R10, RZ, RZ, R8 ;  /* 0x000000ffff0a7224 */ /* 0x000fe200078e0008 */
[----:B------:R-:W-:Y:S06]  /*0c30*/  BRA `(.L_x_19) ;  /* 0x0000000000087947 */ /* 0x000fec0003800000 */
.L_x_20:
[----:B------:R-:W-:Y:S01]  /*0c40*/  LOP3.LUT R11, R5, 0x80000, RZ, 0xfc, !PT ;  /* 0x00080000050b7812 */ /* 0x000fe200078efcff */
[----:B------:R-:W-:-:S07]  /*0c50*/  IMAD.MOV.U32 R10, RZ, RZ, R4 ;  /* 0x000000ffff0a7224 */ /* 0x000fce00078e0004 */
.L_x_19:
[----:B------:R-:W-:Y:S05]  /*0c60*/  BSYNC.RECONVERGENT B1 ;  /* 0x0000000000017941 */ /* 0x000fea0003800200 */
.L_x_17:
[----:B------:R-:W-:Y:S02]  /*0c70*/  IMAD.MOV.U32 R2, RZ, RZ, R0 ;  /* 0x000000ffff027224 */ /* 0x000fe400078e0000 */
[----:B------:R-:W-:-:S04]  /*0c80*/  IMAD.MOV.U32 R3, RZ, RZ, 0x0 ;  /* 0x00000000ff037424 */ /* 0x000fc800078e00ff */
[----:B------:R-:W-:Y:S05]  /*0c90*/  RET.REL.NODEC R2 `(_Z12PDH_baselineP10hist_entryP8atomdescd) ;  /* 0xfffffff002d87950 */ /* 0x000fea0003c3ffff */
        .weak           $__internal_1_$__cuda_sm20_dsqrt_rn_f64_mediumpath_v1
        .type           $__internal_1_$__cuda_sm20_dsqrt_rn_f64_mediumpath_v1,@function
        .size           $__internal_1_$__cuda_sm20_dsqrt_rn_f64_mediumpath_v1,(.L_x_28 - $__internal_1_$__cuda_sm20_dsqrt_rn_f64_mediumpath_v1)
$__internal_1_$__cuda_sm20_dsqrt_rn_f64_mediumpath_v1:
[----:B------:R-:W-:Y:S01]  /*0ca0*/  ISETP.GE.U32.AND P0, PT, R6, -0x3400000, PT ;  /* 0xfcc000000600780c */ /* 0x000fe20003f06070 */
[----:B------:R-:W-:Y:S01]  /*0cb0*/  BSSY.RECONVERGENT B1, `(.L_x_22) ;  /* 0x0000024000017945 */ /* 0x000fe20003800200 */
[----:B------:R-:W-:-:S11]  /*0cc0*/  IMAD.MOV.U32 R9, RZ, RZ, R15 ;  /* 0x000000ffff097224 */ /* 0x000fd600078e000f */
[----:B------:R-:W-:Y:S05]  /*0cd0*/  @!P0 BRA `(.L_x_23) ;  /* 0x0000000000208947 */ /* 0x000fea0003800000 */
[----:B------:R-:W-:-:S10]  /*0ce0*/  DFMA.RM R8, R12, R8, R10 ;  /* 0x000000080c08722b */ /* 0x000fd4000000400a */
[----:B------:R-:W-:-:S05]  /*0cf0*/  IADD3 R4, P0, PT, R8, 0x1, RZ ;  /* 0x0000000108047810 */ /* 0x000fca0007f1e0ff */
[----:B------:R-:W-:-:S06]  /*0d00*/  IMAD.X R5, RZ, RZ, R9, P0 ;  /* 0x000000ffff057224 */ /* 0x000fcc00000e0609 */
[----:B------:R-:W-:-:S08]  /*0d10*/  DFMA.RP R2, -R8, R4, R2 ;  /* 0x000000040802722b */ /* 0x000fd00000008102 */
[----:B------:R-:W-:-:S06]  /*0d20*/  DSETP.GT.AND P0, PT, R2, RZ, PT ;  /* 0x000000ff0200722a */ /* 0x000fcc0003f04000 */
[----:B------:R-:W-:Y:S02]  /*0d30*/  FSEL R4, R4, R8, P0 ;  /* 0x0000000804047208 */ /* 0x000fe40000000000 */
[----:B------:R-:W-:Y:S01]  /*0d40*/  FSEL R5, R5, R9, P0 ;  /* 0x0000000905057208 */ /* 0x000fe20000000000 */
[----:B------:R-:W-:Y:S06]  /*0d50*/  BRA `(.L_x_24) ;  /* 0x0000000000647947 */ /* 0x000fec0003800000 */
.L_x_23:
[----:B------:R-:W-:-:S14]  /*0d60*/  DSETP.NE.AND P0, PT, R2, RZ, PT ;  /* 0x000000ff0200722a */ /* 0x000fdc0003f05000 */
[----:B------:R-:W-:Y:S05]  /*0d70*/  @!P0 BRA `(.L_x_25) ;  /* 0x0000000000588947 */ /* 0x000fea0003800000 */
[----:B------:R-:W-:-:S13]  /*0d80*/  ISETP.GE.AND P0, PT, R3, RZ, PT ;  /* 0x000000ff0300720c */ /* 0x000fda0003f06270 */
[----:B------:R-:W-:Y:S02]  /*0d90*/  @!P0 IMAD.MOV.U32 R4, RZ, RZ, 0x0 ;  /* 0x00000000ff048424 */ /* 0x000fe400078e00ff */
[----:B------:R-:W-:Y:S01]  /*0da0*/  @!P0 IMAD.MOV.U32 R5, RZ, RZ, -0x80000 ;  /* 0xfff80000ff058424 */ /* 0x000fe200078e00ff */
[----:B------:R-:W-:Y:S06]  /*0db0*/  @!P0 BRA `(.L_x_24) ;  /* 0x00000000004c8947 */ /* 0x000fec0003800000 */
[----:B------:R-:W-:-:S13]  /*0dc0*/  ISETP.GT.AND P0, PT, R3, 0x7fefffff, PT ;  /* 0x7fefffff0300780c */ /* 0x000fda0003f04270 */
[----:B------:R-:W-:Y:S05]  /*0dd0*/  @P0 BRA `(.L_x_25) ;  /* 0x0000000000400947 */ /* 0x000fea0003800000 */
[----:B------:R-:W-:Y:S01]  /*0de0*/  DMUL R2, R2, 8.11296384146066816958e+31 ;  /* 0x4690000002027828 */ /* 0x000fe20000000000 */
[----:B------:R-:W-:Y:S02]  /*0df0*/  IMAD.MOV.U32 R4, RZ, RZ, RZ ;  /* 0x000000ffff047224 */ /* 0x000fe400078e00ff */
[----:B------:R-:W-:Y:S02]  /*0e00*/  IMAD.MOV.U32 R8, RZ, RZ, 0x0 ;  /* 0x00000000ff087424 */ /* 0x000fe400078e00ff */
[----:B------:R-:W-:Y:S01]  /*0e10*/  IMAD.MOV.U32 R9, RZ, RZ, 0x3fd80000 ;  /* 0x3fd80000ff097424 */ /* 0x000fe200078e00ff */
[----:B------:R-:W0:Y:S02]  /*0e20*/  MUFU.RSQ64H R5, R3 ;  /* 0x0000000300057308 */ /* 0x000e240000001c00 */
[----:B0-----:R-:W-:-:S08]  /*0e30*/  DMUL R6, R4, R4 ;  /* 0x0000000404067228 */ /* 0x001fd00000000000 */
[----:B------:R-:W-:-:S08]  /*0e40*/  DFMA R6, R2, -R6, 1 ;  /* 0x3ff000000206742b */ /* 0x000fd00000000806 */
[----:B------:R-:W-:Y:S02]  /*0e50*/  DFMA R8, R6, R8, 0.5 ;  /* 0x3fe000000608742b */ /* 0x000fe40000000008 */
[----:B------:R-:W-:-:S08]  /*0e60*/  DMUL R6, R4, R6 ;  /* 0x0000000604067228 */ /* 0x000fd00000000000 */
[----:B------:R-:W-:-:S08]  /*0e70*/  DFMA R6, R8, R6, R4 ;  /* 0x000000060806722b */ /* 0x000fd00000000004 */
[----:B------:R-:W-:Y:S02]  /*0e80*/  DMUL R4, R2, R6 ;  /* 0x0000000602047228 */ /* 0x000fe40000000000 */
[----:B------:R-:W-:-:S06]  /*0e90*/  VIADD R7, R7, 0xfff00000 ;  /* 0xfff0000007077836 */ /* 0x000fcc0000000000 */
[----:B------:R-:W-:-:S08]  /*0ea0*/  DFMA R8, R4, -R4, R2 ;  /* 0x800000040408722b */ /* 0x000fd00000000002 */
[----:B------:R-:W-:-:S10]  /*0eb0*/  DFMA R4, R6, R8, R4 ;  /* 0x000000080604722b */ /* 0x000fd40000000004 */
[----:B------:R-:W-:Y:S01]  /*0ec0*/  VIADD R5, R5, 0xfcb00000 ;  /* 0xfcb0000005057836 */ /* 0x000fe20000000000 */
[----:B------:R-:W-:Y:S06]  /*0ed0*/  BRA `(.L_x_24) ;  /* 0x0000000000047947 */ /* 0x000fec0003800000 */
.L_x_25:
[----:B------:R-:W-:-:S11]  /*0ee0*/  DADD R4, R2, R2 ;  /* 0x0000000002047229 */ /* 0x000fd60000000002 */
.L_x_24:
[----:B------:R-:W-:Y:S05]  /*0ef0*/  BSYNC.RECONVERGENT B1 ;  /* 0x0000000000017941 */ /* 0x000fea0003800200 */
.L_x_22:
[----:B------:R-:W-:Y:S02]  /*0f00*/  IMAD.MOV.U32 R2, RZ, RZ, R0 ;  /* 0x000000ffff027224 */ /* 0x000fe400078e0000 */
[----:B------:R-:W-:-:S04]  /*0f10*/  IMAD.MOV.U32 R3, RZ, RZ, 0x0 ;  /* 0x00000000ff037424 */ /* 0x000fc800078e00ff */
[----:B------:R-:W-:Y:S05]  /*0f20*/  RET.REL.NODEC R2 `(_Z12PDH_baselineP10hist_entryP8atomdescd) ;  /* 0xfffffff002347950 */ /* 0x000fea0003c3ffff */
.L_x_26:
        /* <DEDUP_REMOVED lines=13> */
.L_x_28:


//--------------------- .nv.global.init           --------------------------
	.section	.nv.global.init,"aw",@progbits
	.align	4
.nv.global.init:
	.type		mrg32k3aM1SubSeq,@object
	.size		mrg32k3aM1SubSeq,(mrg32k3aM2SubSeq - mrg32k3aM1SubSeq)
mrg32k3aM1SubSeq:
        /*0000*/ 	.byte	0x0b, 0xcc, 0xee, 0x04, 0x73, 0x29, 0x8b, 0x6f, 0xf6, 0x53, 0x03, 0xf6, 0x23, 0xf6, 0xea, 0xda
        /* <DEDUP_REMOVED lines=125> */
	.type		mrg32k3aM2SubSeq,@object
	.size		mrg32k3aM2SubSeq,(mrg32k3aM1 - mrg32k3aM2SubSeq)
mrg32k3aM2SubSeq:
        /* <DEDUP_REMOVED lines=126> */
	.type		mrg32k3aM1,@object
	.size		mrg32k3aM1,(mrg32k3aM1Seq - mrg32k3aM1)
mrg32k3aM1:
        /* <DEDUP_REMOVED lines=144> */
	.type		mrg32k3aM1Seq,@object
	.size		mrg32k3aM1Seq,(mrg32k3aM2 - mrg32k3aM1Seq)
mrg32k3aM1Seq:
        /* <DEDUP_REMOVED lines=144> */
	.type		mrg32k3aM2,@object
	.size		mrg32k3aM2,(mrg32k3aM2Seq - mrg32k3aM2)
mrg32k3aM2:
        /* <DEDUP_REMOVED lines=144> */
	.type		mrg32k3aM2Seq,@object
	.size		mrg32k3aM2Seq,(precalc_xorwow_matrix - mrg32k3aM2Seq)
mrg32k3aM2Seq:
        /* <DEDUP_REMOVED lines=144> */
	.type		precalc_xorwow_matrix,@object
	.size		precalc_xorwow_matrix,(precalc_xorwow_offset_matrix - precalc_xorwow_matrix)
precalc_xorwow_matrix:
        /* <DEDUP_REMOVED lines=6400> */
	.type		precalc_xorwow_offset_matrix,@object
	.size		precalc_xorwow_offset_matrix,($str - precalc_xorwow_offset_matrix)
precalc_xorwow_offset_matrix:
        /* <DEDUP_REMOVED lines=6400> */
	.type		$str,@object
	.size		$str,($str$1 - $str)
$str:
        /*353c0*/ 	.byte	0x69, 0x3a, 0x20, 0x25, 0x64, 0x0a, 0x00
	.type		$str$1,@object
	.size		$str$1,(.L_10 - $str$1)
$str$1:
        /*353c7*/ 	.byte	0x6a, 0x3a, 0x20, 0x25, 0x64, 0x0a, 0x00
.L_10:


//--------------------- .nv.shared.reserved.0     --------------------------
	.section	.nv.shared.reserved.0,"aw",@nobits
	.weak		__nv_reservedSMEM_offset_0_alias
	.size		__nv_reservedSMEM_offset_0_alias, 0, 64
	.other		__nv_reservedSMEM_offset_0_alias,@"STO_CUDA_RESERVED_SHARED STV_DEFAULT"
__nv_reservedSMEM_offset_0_alias:
	.zero		0
	.zero		64


//--------------------- .nv.constant0._Z13generate_dataP8atomdescx --------------------------
	.section	.nv.constant0._Z13generate_dataP8atomdescx,"a",@progbits
	.sectionflags	@""
	.align	4
.nv.constant0._Z13generate_dataP8atomdescx:
	.zero		912


//--------------------- .nv.constant0._Z12PDH_baselineP10hist_entryP8atomdescd --------------------------
	.section	.nv.constant0._Z12PDH_baselineP10hist_entryP8atomdescd,"a",@progbits
	.sectionflags	@""
	.align	4
.nv.constant0._Z12PDH_baselineP10hist_entryP8atomdescd:
	.zero		920


//--------------------- SYMBOLS --------------------------

	.type		.nv.reservedSmem.offset0,@object
	.size		.nv.reservedSmem.offset0,0x4
	.type		vprintf,@function
